//
// Generated by NVIDIA NVVM Compiler
//
// Compiler Build ID: CL-36424714
// Cuda compilation tools, release 13.0, V13.0.88
// Based on NVVM 20.0.0
//

.version 9.0
.target sm_100
.address_size 64

	// .globl	_Z21online_softmax_kernelPK6__halfPS_PfS3_S3_iiiiiif
.extern .shared .align 16 .b8 shared_mem[];

.visible .entry _Z21online_softmax_kernelPK6__halfPS_PfS3_S3_iiiiiif(
	.param .u64 .ptr .align 1 _Z21online_softmax_kernelPK6__halfPS_PfS3_S3_iiiiiif_param_0,
	.param .u64 .ptr .align 1 _Z21online_softmax_kernelPK6__halfPS_PfS3_S3_iiiiiif_param_1,
	.param .u64 .ptr .align 1 _Z21online_softmax_kernelPK6__halfPS_PfS3_S3_iiiiiif_param_2,
	.param .u64 .ptr .align 1 _Z21online_softmax_kernelPK6__halfPS_PfS3_S3_iiiiiif_param_3,
	.param .u64 .ptr .align 1 _Z21online_softmax_kernelPK6__halfPS_PfS3_S3_iiiiiif_param_4,
	.param .u32 _Z21online_softmax_kernelPK6__halfPS_PfS3_S3_iiiiiif_param_5,
	.param .u32 _Z21online_softmax_kernelPK6__halfPS_PfS3_S3_iiiiiif_param_6,
	.param .u32 _Z21online_softmax_kernelPK6__halfPS_PfS3_S3_iiiiiif_param_7,
	.param .u32 _Z21online_softmax_kernelPK6__halfPS_PfS3_S3_iiiiiif_param_8,
	.param .u32 _Z21online_softmax_kernelPK6__halfPS_PfS3_S3_iiiiiif_param_9,
	.param .u32 _Z21online_softmax_kernelPK6__halfPS_PfS3_S3_iiiiiif_param_10,
	.param .f32 _Z21online_softmax_kernelPK6__halfPS_PfS3_S3_iiiiiif_param_11
)
{
	.reg .pred 	%p<48>;
	.reg .b16 	%rs<16>;
	.reg .b32 	%r<154>;
	.reg .b32 	%f<222>;
	.reg .b64 	%rd<45>;

	ld.param.u64 	%rd11, [_Z21online_softmax_kernelPK6__halfPS_PfS3_S3_iiiiiif_param_0];
	ld.param.u64 	%rd12, [_Z21online_softmax_kernelPK6__halfPS_PfS3_S3_iiiiiif_param_1];
	ld.param.u64 	%rd8, [_Z21online_softmax_kernelPK6__halfPS_PfS3_S3_iiiiiif_param_2];
	ld.param.u64 	%rd9, [_Z21online_softmax_kernelPK6__halfPS_PfS3_S3_iiiiiif_param_3];
	ld.param.u32 	%r47, [_Z21online_softmax_kernelPK6__halfPS_PfS3_S3_iiiiiif_param_5];
	ld.param.u32 	%r44, [_Z21online_softmax_kernelPK6__halfPS_PfS3_S3_iiiiiif_param_6];
	ld.param.u32 	%r48, [_Z21online_softmax_kernelPK6__halfPS_PfS3_S3_iiiiiif_param_7];
	ld.param.u32 	%r45, [_Z21online_softmax_kernelPK6__halfPS_PfS3_S3_iiiiiif_param_8];
	ld.param.u32 	%r46, [_Z21online_softmax_kernelPK6__halfPS_PfS3_S3_iiiiiif_param_9];
	ld.param.u32 	%r49, [_Z21online_softmax_kernelPK6__halfPS_PfS3_S3_iiiiiif_param_10];
	ld.param.f32 	%f44, [_Z21online_softmax_kernelPK6__halfPS_PfS3_S3_iiiiiif_param_11];
	cvta.to.global.u64 	%rd1, %rd12;
	cvta.to.global.u64 	%rd2, %rd11;
	mov.u32 	%r1, %ctaid.x;
	add.s32 	%r2, %r47, %r1;
	setp.ge.s32 	%p1, %r2, %r49;
	setp.ge.s32 	%p2, %r1, %r48;
	or.pred  	%p3, %p2, %p1;
	@%p3 bra 	$L__BB0_35;
	cvta.to.global.u64 	%rd13, %rd8;
	cvta.to.global.u64 	%rd14, %rd9;
	mov.u32 	%r3, %tid.x;
	mov.u32 	%r4, %ntid.x;
	shr.u32 	%r5, %r4, 5;
	sub.s32 	%r6, %r2, %r44;
	add.s32 	%r50, %r6, 1;
	min.s32 	%r7, %r45, %r50;
	mul.wide.s32 	%rd15, %r2, 4;
	add.s64 	%rd3, %rd13, %rd15;
	ld.global.f32 	%f1, [%rd3];
	add.s64 	%rd4, %rd14, %rd15;
	ld.global.f32 	%f2, [%rd4];
	setp.ge.s32 	%p4, %r3, %r7;
	mov.f32 	%f204, 0fFF800000;
	@%p4 bra 	$L__BB0_8;
	mul.lo.s32 	%r8, %r46, %r1;
	add.s32 	%r51, %r3, %r4;
	max.u32 	%r52, %r7, %r51;
	setp.lt.u32 	%p5, %r51, %r7;
	selp.u32 	%r53, 1, 0, %p5;
	add.s32 	%r54, %r51, %r53;
	sub.s32 	%r55, %r52, %r54;
	div.u32 	%r56, %r55, %r4;
	add.s32 	%r9, %r56, %r53;
	and.b32  	%r57, %r9, 3;
	setp.eq.s32 	%p6, %r57, 3;
	mov.f32 	%f204, 0fFF800000;
	mov.u32 	%r146, %r3;
	@%p6 bra 	$L__BB0_5;
	add.s32 	%r144, %r3, %r8;
	add.s32 	%r58, %r9, 1;
	and.b32  	%r59, %r58, 3;
	neg.s32 	%r143, %r59;
	mov.f32 	%f204, 0fFF800000;
	mov.u32 	%r146, %r3;
$L__BB0_4:
	.pragma "nounroll";
	mul.wide.s32 	%rd16, %r144, 2;
	add.s64 	%rd17, %rd2, %rd16;
	ld.global.nc.u16 	%rs1, [%rd17];
	// begin inline asm
	{  cvt.f32.f16 %f49, %rs1;}

	// end inline asm
	mul.f32 	%f50, %f44, %f49;
	max.f32 	%f204, %f204, %f50;
	add.s32 	%r146, %r146, %r4;
	add.s32 	%r144, %r144, %r4;
	add.s32 	%r143, %r143, 1;
	setp.ne.s32 	%p7, %r143, 0;
	@%p7 bra 	$L__BB0_4;
$L__BB0_5:
	setp.lt.u32 	%p8, %r9, 3;
	@%p8 bra 	$L__BB0_8;
	shl.b32 	%r61, %r4, 1;
	cvt.u64.u32 	%rd20, %r61;
	shl.b32 	%r62, %r4, 2;
$L__BB0_7:
	add.s32 	%r60, %r146, %r8;
	mul.wide.s32 	%rd18, %r60, 2;
	add.s64 	%rd19, %rd2, %rd18;
	ld.global.nc.u16 	%rs2, [%rd19];
	// begin inline asm
	{  cvt.f32.f16 %f51, %rs2;}

	// end inline asm
	mul.f32 	%f55, %f44, %f51;
	max.f32 	%f56, %f204, %f55;
	add.s64 	%rd21, %rd19, %rd20;
	ld.global.nc.u16 	%rs3, [%rd21];
	// begin inline asm
	{  cvt.f32.f16 %f52, %rs3;}

	// end inline asm
	mul.f32 	%f57, %f44, %f52;
	max.f32 	%f58, %f56, %f57;
	add.s64 	%rd22, %rd21, %rd20;
	ld.global.nc.u16 	%rs4, [%rd22];
	// begin inline asm
	{  cvt.f32.f16 %f53, %rs4;}

	// end inline asm
	mul.f32 	%f59, %f44, %f53;
	max.f32 	%f60, %f58, %f59;
	add.s64 	%rd23, %rd22, %rd20;
	ld.global.nc.u16 	%rs5, [%rd23];
	// begin inline asm
	{  cvt.f32.f16 %f54, %rs5;}

	// end inline asm
	mul.f32 	%f61, %f44, %f54;
	max.f32 	%f204, %f60, %f61;
	add.s32 	%r146, %r62, %r146;
	setp.lt.s32 	%p9, %r146, %r7;
	@%p9 bra 	$L__BB0_7;
$L__BB0_8:
	mov.b32 	%r63, %f204;
	shfl.sync.bfly.b32	%r64|%p10, %r63, 16, 31, -1;
	mov.b32 	%f62, %r64;
	max.f32 	%f63, %f204, %f62;
	mov.b32 	%r65, %f63;
	shfl.sync.bfly.b32	%r66|%p11, %r65, 8, 31, -1;
	mov.b32 	%f64, %r66;
	max.f32 	%f65, %f63, %f64;
	mov.b32 	%r67, %f65;
	shfl.sync.bfly.b32	%r68|%p12, %r67, 4, 31, -1;
	mov.b32 	%f66, %r68;
	max.f32 	%f67, %f65, %f66;
	mov.b32 	%r69, %f67;
	shfl.sync.bfly.b32	%r70|%p13, %r69, 2, 31, -1;
	mov.b32 	%f68, %r70;
	max.f32 	%f69, %f67, %f68;
	mov.b32 	%r71, %f69;
	shfl.sync.bfly.b32	%r72|%p14, %r71, 1, 31, -1;
	mov.b32 	%f70, %r72;
	max.f32 	%f10, %f69, %f70;
	and.b32  	%r73, %r3, 31;
	setp.ne.s32 	%p15, %r73, 0;
	shr.u32 	%r74, %r3, 3;
	and.b32  	%r75, %r74, 124;
	mov.u32 	%r76, shared_mem;
	add.s32 	%r21, %r76, %r75;
	@%p15 bra 	$L__BB0_10;
	st.shared.f32 	[%r21], %f10;
$L__BB0_10:
	bar.sync 	0;
	setp.ge.u32 	%p16, %r3, %r5;
	shl.b32 	%r77, %r3, 2;
	add.s32 	%r22, %r76, %r77;
	mov.f32 	%f205, 0fFF800000;
	@%p16 bra 	$L__BB0_12;
	ld.shared.f32 	%f205, [%r22];
$L__BB0_12:
	mov.b32 	%r79, %f205;
	shfl.sync.bfly.b32	%r80|%p17, %r79, 16, 31, -1;
	mov.b32 	%f73, %r80;
	max.f32 	%f74, %f205, %f73;
	mov.b32 	%r81, %f74;
	shfl.sync.bfly.b32	%r82|%p18, %r81, 8, 31, -1;
	mov.b32 	%f75, %r82;
	max.f32 	%f76, %f74, %f75;
	mov.b32 	%r83, %f76;
	shfl.sync.bfly.b32	%r84|%p19, %r83, 4, 31, -1;
	mov.b32 	%f77, %r84;
	max.f32 	%f78, %f76, %f77;
	mov.b32 	%r85, %f78;
	shfl.sync.bfly.b32	%r86|%p20, %r85, 2, 31, -1;
	mov.b32 	%f79, %r86;
	max.f32 	%f80, %f78, %f79;
	mov.b32 	%r87, %f80;
	shfl.sync.bfly.b32	%r88|%p21, %r87, 1, 31, -1;
	mov.b32 	%f81, %r88;
	max.f32 	%f82, %f80, %f81;
	mov.b32 	%r89, %f82;
	shfl.sync.idx.b32	%r90|%p22, %r89, 0, 31, -1;
	mov.b32 	%f83, %r90;
	max.f32 	%f13, %f1, %f83;
	sub.f32 	%f84, %f1, %f13;
	fma.rn.f32 	%f85, %f84, 0f3BBB989D, 0f3F000000;
	cvt.sat.f32.f32 	%f86, %f85;
	mov.f32 	%f87, 0f4B400001;
	mov.f32 	%f88, 0f437C0000;
	fma.rm.f32 	%f89, %f86, %f88, %f87;
	add.f32 	%f90, %f89, 0fCB40007F;
	neg.f32 	%f91, %f90;
	fma.rn.f32 	%f92, %f84, 0f3FB8AA3B, %f91;
	fma.rn.f32 	%f93, %f84, 0f32A57060, %f92;
	mov.b32 	%r91, %f89;
	shl.b32 	%r92, %r91, 23;
	mov.b32 	%f94, %r92;
	ex2.approx.ftz.f32 	%f95, %f93;
	mul.f32 	%f14, %f95, %f94;
	setp.ge.s32 	%p23, %r3, %r45;
	mov.f32 	%f212, 0f00000000;
	@%p23 bra 	$L__BB0_29;
	mul.lo.s32 	%r23, %r46, %r1;
	mul.lo.s32 	%r24, %r45, %r1;
	add.s32 	%r93, %r3, %r4;
	max.u32 	%r94, %r45, %r93;
	setp.lt.u32 	%p24, %r93, %r45;
	selp.u32 	%r95, 1, 0, %p24;
	add.s32 	%r96, %r93, %r95;
	sub.s32 	%r97, %r94, %r96;
	div.u32 	%r98, %r97, %r4;
	add.s32 	%r25, %r98, %r95;
	and.b32  	%r99, %r25, 3;
	setp.eq.s32 	%p25, %r99, 3;
	mov.f32 	%f212, 0f00000000;
	mov.u32 	%r152, %r3;
	@%p25 bra 	$L__BB0_18;
	add.s32 	%r150, %r3, %r24;
	add.s32 	%r149, %r3, %r23;
	add.s32 	%r100, %r25, 1;
	and.b32  	%r101, %r100, 3;
	neg.s32 	%r148, %r101;
	mov.f32 	%f212, 0f00000000;
	mov.u32 	%r152, %r3;
$L__BB0_15:
	.pragma "nounroll";
	setp.lt.s32 	%p26, %r6, %r152;
	mov.f32 	%f208, 0f00000000;
	@%p26 bra 	$L__BB0_17;
	mul.wide.s32 	%rd24, %r149, 2;
	add.s64 	%rd25, %rd2, %rd24;
	ld.global.nc.u16 	%rs6, [%rd25];
	// begin inline asm
	{  cvt.f32.f16 %f100, %rs6;}

	// end inline asm
	mul.f32 	%f101, %f44, %f100;
	sub.f32 	%f102, %f101, %f13;
	fma.rn.f32 	%f103, %f102, 0f3BBB989D, 0f3F000000;
	cvt.sat.f32.f32 	%f104, %f103;
	mov.f32 	%f105, 0f4B400001;
	mov.f32 	%f106, 0f437C0000;
	fma.rm.f32 	%f107, %f104, %f106, %f105;
	add.f32 	%f108, %f107, 0fCB40007F;
	neg.f32 	%f109, %f108;
	fma.rn.f32 	%f110, %f102, 0f3FB8AA3B, %f109;
	fma.rn.f32 	%f111, %f102, 0f32A57060, %f110;
	mov.b32 	%r102, %f107;
	shl.b32 	%r103, %r102, 23;
	mov.b32 	%f112, %r103;
	ex2.approx.ftz.f32 	%f113, %f111;
	mul.f32 	%f208, %f113, %f112;
	add.f32 	%f212, %f212, %f208;
$L__BB0_17:
	// begin inline asm
	{  cvt.rn.f16.f32 %rs7, %f208;}

	// end inline asm
	mul.wide.s32 	%rd26, %r150, 2;
	add.s64 	%rd27, %rd1, %rd26;
	st.global.u16 	[%rd27], %rs7;
	add.s32 	%r152, %r152, %r4;
	add.s32 	%r150, %r150, %r4;
	add.s32 	%r149, %r149, %r4;
	add.s32 	%r148, %r148, 1;
	setp.ne.s32 	%p27, %r148, 0;
	@%p27 bra 	$L__BB0_15;
$L__BB0_18:
	setp.lt.u32 	%p28, %r25, 3;
	@%p28 bra 	$L__BB0_29;
	shl.b32 	%r40, %r4, 1;
	cvt.u64.u32 	%rd33, %r40;
$L__BB0_20:
	setp.lt.s32 	%p29, %r6, %r152;
	mov.f32 	%f213, 0f00000000;
	@%p29 bra 	$L__BB0_22;
	add.s32 	%r104, %r152, %r23;
	mul.wide.s32 	%rd28, %r104, 2;
	add.s64 	%rd29, %rd2, %rd28;
	ld.global.nc.u16 	%rs8, [%rd29];
	// begin inline asm
	{  cvt.f32.f16 %f116, %rs8;}

	// end inline asm
	mul.f32 	%f117, %f44, %f116;
	sub.f32 	%f118, %f117, %f13;
	fma.rn.f32 	%f119, %f118, 0f3BBB989D, 0f3F000000;
	cvt.sat.f32.f32 	%f120, %f119;
	mov.f32 	%f121, 0f4B400001;
	mov.f32 	%f122, 0f437C0000;
	fma.rm.f32 	%f123, %f120, %f122, %f121;
	add.f32 	%f124, %f123, 0fCB40007F;
	neg.f32 	%f125, %f124;
	fma.rn.f32 	%f126, %f118, 0f3FB8AA3B, %f125;
	fma.rn.f32 	%f127, %f118, 0f32A57060, %f126;
	mov.b32 	%r105, %f123;
	shl.b32 	%r106, %r105, 23;
	mov.b32 	%f128, %r106;
	ex2.approx.ftz.f32 	%f129, %f127;
	mul.f32 	%f213, %f129, %f128;
	add.f32 	%f212, %f212, %f213;
$L__BB0_22:
	// begin inline asm
	{  cvt.rn.f16.f32 %rs9, %f213;}

	// end inline asm
	add.s32 	%r107, %r152, %r24;
	mul.wide.s32 	%rd30, %r107, 2;
	add.s64 	%rd5, %rd1, %rd30;
	st.global.u16 	[%rd5], %rs9;
	add.s32 	%r39, %r152, %r4;
	setp.lt.s32 	%p30, %r6, %r39;
	mov.f32 	%f215, 0f00000000;
	@%p30 bra 	$L__BB0_24;
	add.s32 	%r108, %r39, %r23;
	mul.wide.s32 	%rd31, %r108, 2;
	add.s64 	%rd32, %rd2, %rd31;
	ld.global.nc.u16 	%rs10, [%rd32];
	// begin inline asm
	{  cvt.f32.f16 %f132, %rs10;}

	// end inline asm
	mul.f32 	%f133, %f44, %f132;
	sub.f32 	%f134, %f133, %f13;
	fma.rn.f32 	%f135, %f134, 0f3BBB989D, 0f3F000000;
	cvt.sat.f32.f32 	%f136, %f135;
	mov.f32 	%f137, 0f4B400001;
	mov.f32 	%f138, 0f437C0000;
	fma.rm.f32 	%f139, %f136, %f138, %f137;
	add.f32 	%f140, %f139, 0fCB40007F;
	neg.f32 	%f141, %f140;
	fma.rn.f32 	%f142, %f134, 0f3FB8AA3B, %f141;
	fma.rn.f32 	%f143, %f134, 0f32A57060, %f142;
	mov.b32 	%r109, %f139;
	shl.b32 	%r110, %r109, 23;
	mov.b32 	%f144, %r110;
	ex2.approx.ftz.f32 	%f145, %f143;
	mul.f32 	%f215, %f145, %f144;
	add.f32 	%f212, %f212, %f215;
$L__BB0_24:
	// begin inline asm
	{  cvt.rn.f16.f32 %rs11, %f215;}

	// end inline asm
	add.s64 	%rd6, %rd5, %rd33;
	st.global.u16 	[%rd6], %rs11;
	add.s32 	%r41, %r39, %r4;
	setp.lt.s32 	%p31, %r6, %r41;
	mov.f32 	%f217, 0f00000000;
	@%p31 bra 	$L__BB0_26;
	add.s32 	%r111, %r41, %r23;
	mul.wide.s32 	%rd34, %r111, 2;
	add.s64 	%rd35, %rd2, %rd34;
	ld.global.nc.u16 	%rs12, [%rd35];
	// begin inline asm
	{  cvt.f32.f16 %f148, %rs12;}

	// end inline asm
	mul.f32 	%f149, %f44, %f148;
	sub.f32 	%f150, %f149, %f13;
	fma.rn.f32 	%f151, %f150, 0f3BBB989D, 0f3F000000;
	cvt.sat.f32.f32 	%f152, %f151;
	mov.f32 	%f153, 0f4B400001;
	mov.f32 	%f154, 0f437C0000;
	fma.rm.f32 	%f155, %f152, %f154, %f153;
	add.f32 	%f156, %f155, 0fCB40007F;
	neg.f32 	%f157, %f156;
	fma.rn.f32 	%f158, %f150, 0f3FB8AA3B, %f157;
	fma.rn.f32 	%f159, %f150, 0f32A57060, %f158;
	mov.b32 	%r112, %f155;
	shl.b32 	%r113, %r112, 23;
	mov.b32 	%f160, %r113;
	ex2.approx.ftz.f32 	%f161, %f159;
	mul.f32 	%f217, %f161, %f160;
	add.f32 	%f212, %f212, %f217;
$L__BB0_26:
	// begin inline asm
	{  cvt.rn.f16.f32 %rs13, %f217;}

	// end inline asm
	add.s64 	%rd7, %rd6, %rd33;
	st.global.u16 	[%rd7], %rs13;
	add.s32 	%r42, %r41, %r4;
	setp.lt.s32 	%p32, %r6, %r42;
	mov.f32 	%f219, 0f00000000;
	@%p32 bra 	$L__BB0_28;
	add.s32 	%r114, %r42, %r23;
	mul.wide.s32 	%rd37, %r114, 2;
	add.s64 	%rd38, %rd2, %rd37;
	ld.global.nc.u16 	%rs14, [%rd38];
	// begin inline asm
	{  cvt.f32.f16 %f164, %rs14;}

	// end inline asm
	mul.f32 	%f165, %f44, %f164;
	sub.f32 	%f166, %f165, %f13;
	fma.rn.f32 	%f167, %f166, 0f3BBB989D, 0f3F000000;
	cvt.sat.f32.f32 	%f168, %f167;
	mov.f32 	%f169, 0f4B400001;
	mov.f32 	%f170, 0f437C0000;
	fma.rm.f32 	%f171, %f168, %f170, %f169;
	add.f32 	%f172, %f171, 0fCB40007F;
	neg.f32 	%f173, %f172;
	fma.rn.f32 	%f174, %f166, 0f3FB8AA3B, %f173;
	fma.rn.f32 	%f175, %f166, 0f32A57060, %f174;
	mov.b32 	%r115, %f171;
	shl.b32 	%r116, %r115, 23;
	mov.b32 	%f176, %r116;
	ex2.approx.ftz.f32 	%f177, %f175;
	mul.f32 	%f219, %f177, %f176;
	add.f32 	%f212, %f212, %f219;
$L__BB0_28:
	// begin inline asm
	{  cvt.rn.f16.f32 %rs15, %f219;}

	// end inline asm
	add.s64 	%rd40, %rd7, %rd33;
	st.global.u16 	[%rd40], %rs15;
	add.s32 	%r152, %r42, %r4;
	setp.lt.s32 	%p33, %r152, %r45;
	@%p33 bra 	$L__BB0_20;
$L__BB0_29:
	setp.ne.s32 	%p34, %r73, 0;
	bar.sync 	0;
	mov.b32 	%r118, %f212;
	shfl.sync.bfly.b32	%r119|%p35, %r118, 16, 31, -1;
	mov.b32 	%f179, %r119;
	add.f32 	%f180, %f212, %f179;
	mov.b32 	%r120, %f180;
	shfl.sync.bfly.b32	%r121|%p36, %r120, 8, 31, -1;
	mov.b32 	%f181, %r121;
	add.f32 	%f182, %f180, %f181;
	mov.b32 	%r122, %f182;
	shfl.sync.bfly.b32	%r123|%p37, %r122, 4, 31, -1;
	mov.b32 	%f183, %r123;
	add.f32 	%f184, %f182, %f183;
	mov.b32 	%r124, %f184;
	shfl.sync.bfly.b32	%r125|%p38, %r124, 2, 31, -1;
	mov.b32 	%f185, %r125;
	add.f32 	%f186, %f184, %f185;
	mov.b32 	%r126, %f186;
	shfl.sync.bfly.b32	%r127|%p39, %r126, 1, 31, -1;
	mov.b32 	%f187, %r127;
	add.f32 	%f40, %f186, %f187;
	@%p34 bra 	$L__BB0_31;
	st.shared.f32 	[%r21], %f40;
$L__BB0_31:
	setp.ge.u32 	%p40, %r3, %r5;
	bar.sync 	0;
	mov.f32 	%f221, 0f00000000;
	@%p40 bra 	$L__BB0_33;
	shl.b32 	%r128, %r3, 2;
	mov.u32 	%r129, shared_mem;
	add.s32 	%r130, %r129, %r128;
	ld.shared.f32 	%f221, [%r130];
$L__BB0_33:
	mov.b32 	%r131, %f221;
	shfl.sync.bfly.b32	%r132|%p41, %r131, 16, 31, -1;
	mov.b32 	%f189, %r132;
	add.f32 	%f190, %f221, %f189;
	mov.b32 	%r133, %f190;
	shfl.sync.bfly.b32	%r134|%p42, %r133, 8, 31, -1;
	mov.b32 	%f191, %r134;
	add.f32 	%f192, %f190, %f191;
	mov.b32 	%r135, %f192;
	shfl.sync.bfly.b32	%r136|%p43, %r135, 4, 31, -1;
	mov.b32 	%f193, %r136;
	add.f32 	%f194, %f192, %f193;
	mov.b32 	%r137, %f194;
	shfl.sync.bfly.b32	%r138|%p44, %r137, 2, 31, -1;
	mov.b32 	%f195, %r138;
	add.f32 	%f196, %f194, %f195;
	mov.b32 	%r139, %f196;
	shfl.sync.bfly.b32	%r140|%p45, %r139, 1, 31, -1;
	mov.b32 	%f197, %r140;
	add.f32 	%f198, %f196, %f197;
	mov.b32 	%r141, %f198;
	shfl.sync.idx.b32	%r142|%p46, %r141, 0, 31, -1;
	mov.b32 	%f199, %r142;
	fma.rn.f32 	%f43, %f2, %f14, %f199;
	setp.ne.s32 	%p47, %r3, 0;
	@%p47 bra 	$L__BB0_35;
	ld.param.u64 	%rd44, [_Z21online_softmax_kernelPK6__halfPS_PfS3_S3_iiiiiif_param_4];
	st.global.f32 	[%rd3], %f13;
	st.global.f32 	[%rd4], %f43;
	cvta.to.global.u64 	%rd41, %rd44;
	mul.wide.u32 	%rd42, %r1, 4;
	add.s64 	%rd43, %rd41, %rd42;
	st.global.f32 	[%rd43], %f14;
$L__BB0_35:
	ret;

}
	// .globl	_Z20update_output_kernelP6__halfPKS_PKfiiii
.visible .entry _Z20update_output_kernelP6__halfPKS_PKfiiii(
	.param .u64 .ptr .align 1 _Z20update_output_kernelP6__halfPKS_PKfiiii_param_0,
	.param .u64 .ptr .align 1 _Z20update_output_kernelP6__halfPKS_PKfiiii_param_1,
	.param .u64 .ptr .align 1 _Z20update_output_kernelP6__halfPKS_PKfiiii_param_2,
	.param .u32 _Z20update_output_kernelP6__halfPKS_PKfiiii_param_3,
	.param .u32 _Z20update_output_kernelP6__halfPKS_PKfiiii_param_4,
	.param .u32 _Z20update_output_kernelP6__halfPKS_PKfiiii_param_5,
	.param .u32 _Z20update_output_kernelP6__halfPKS_PKfiiii_param_6
)
{
	.reg .pred 	%p<6>;
	.reg .b16 	%rs<4>;
	.reg .b32 	%r<16>;
	.reg .b32 	%f<5>;
	.reg .b64 	%rd<13>;

	ld.param.u64 	%rd3, [_Z20update_output_kernelP6__halfPKS_PKfiiii_param_0];
	ld.param.u64 	%rd4, [_Z20update_output_kernelP6__halfPKS_PKfiiii_param_1];
	ld.param.u64 	%rd5, [_Z20update_output_kernelP6__halfPKS_PKfiiii_param_2];
	ld.param.u32 	%r10, [_Z20update_output_kernelP6__halfPKS_PKfiiii_param_3];
	ld.param.u32 	%r11, [_Z20update_output_kernelP6__halfPKS_PKfiiii_param_4];
	ld.param.u32 	%r12, [_Z20update_output_kernelP6__halfPKS_PKfiiii_param_5];
	ld.param.u32 	%r9, [_Z20update_output_kernelP6__halfPKS_PKfiiii_param_6];
	mov.u32 	%r1, %ctaid.x;
	add.s32 	%r2, %r10, %r1;
	setp.ge.s32 	%p1, %r2, %r12;
	setp.ge.s32 	%p2, %r1, %r11;
	or.pred  	%p3, %p2, %p1;
	@%p3 bra 	$L__BB1_4;
	cvta.to.global.u64 	%rd6, %rd5;
	mul.wide.u32 	%rd7, %r1, 4;
	add.s64 	%rd8, %rd6, %rd7;
	ld.global.nc.f32 	%f1, [%rd8];
	mov.u32 	%r15, %tid.x;
	setp.ge.s32 	%p4, %r15, %r9;
	@%p4 bra 	$L__BB1_4;
	mul.lo.s32 	%r4, %r9, %r2;
	mul.lo.s32 	%r5, %r9, %r1;
	mov.u32 	%r6, %ntid.x;
	cvta.to.global.u64 	%rd1, %rd3;
	cvta.to.global.u64 	%rd2, %rd4;
$L__BB1_3:
	add.s32 	%r13, %r15, %r4;
	mul.wide.s32 	%rd9, %r13, 2;
	add.s64 	%rd10, %rd1, %rd9;
	ld.global.u16 	%rs1, [%rd10];
	// begin inline asm
	{  cvt.f32.f16 %f2, %rs1;}

	// end inline asm
	add.s32 	%r14, %r15, %r5;
	mul.wide.s32 	%rd11, %r14, 2;
	add.s64 	%rd12, %rd2, %rd11;
	ld.global.nc.u16 	%rs2, [%rd12];
	// begin inline asm
	{  cvt.f32.f16 %f3, %rs2;}

	// end inline asm
	fma.rn.f32 	%f4, %f1, %f2, %f3;
	// begin inline asm
	{  cvt.rn.f16.f32 %rs3, %f4;}

	// end inline asm
	st.global.u16 	[%rd10], %rs3;
	add.s32 	%r15, %r15, %r6;
	setp.lt.s32 	%p5, %r15, %r9;
	@%p5 bra 	$L__BB1_3;
$L__BB1_4:
	ret;

}
	// .globl	_Z21normalize_output_fp16P6__halfPKfii
.visible .entry _Z21normalize_output_fp16P6__halfPKfii(
	.param .u64 .ptr .align 1 _Z21normalize_output_fp16P6__halfPKfii_param_0,
	.param .u64 .ptr .align 1 _Z21normalize_output_fp16P6__halfPKfii_param_1,
	.param .u32 _Z21normalize_output_fp16P6__halfPKfii_param_2,
	.param .u32 _Z21normalize_output_fp16P6__halfPKfii_param_3
)
{
	.reg .pred 	%p<4>;
	.reg .b16 	%rs<3>;
	.reg .b32 	%r<11>;
	.reg .b32 	%f<4>;
	.reg .b64 	%rd<9>;

	ld.param.u64 	%rd2, [_Z21normalize_output_fp16P6__halfPKfii_param_0];
	ld.param.u64 	%rd3, [_Z21normalize_output_fp16P6__halfPKfii_param_1];
	ld.param.u32 	%r8, [_Z21normalize_output_fp16P6__halfPKfii_param_2];
	ld.param.u32 	%r7, [_Z21normalize_output_fp16P6__halfPKfii_param_3];
	mov.u32 	%r1, %ctaid.x;
	setp.ge.s32 	%p1, %r1, %r8;
	@%p1 bra 	$L__BB2_4;
	cvta.to.global.u64 	%rd4, %rd3;
	mul.wide.u32 	%rd5, %r1, 4;
	add.s64 	%rd6, %rd4, %rd5;
	ld.global.f32 	%f1, [%rd6];
	mov.u32 	%r10, %tid.x;
	setp.ge.s32 	%p2, %r10, %r7;
	@%p2 bra 	$L__BB2_4;
	mul.lo.s32 	%r3, %r7, %r1;
	mov.u32 	%r4, %ntid.x;
	cvta.to.global.u64 	%rd1, %rd2;
$L__BB2_3:
	add.s32 	%r9, %r10, %r3;
	mul.wide.s32 	%rd7, %r9, 2;
	add.s64 	%rd8, %rd1, %rd7;
	ld.global.u16 	%rs1, [%rd8];
	// begin inline asm
	{  cvt.f32.f16 %f2, %rs1;}

	// end inline asm
	div.rn.f32 	%f3, %f2, %f1;
	// begin inline asm
	{  cvt.rn.f16.f32 %rs2, %f3;}

	// end inline asm
	st.global.u16 	[%rd8], %rs2;
	add.s32 	%r10, %r10, %r4;
	setp.lt.s32 	%p3, %r10, %r7;
	@%p3 bra 	$L__BB2_3;
$L__BB2_4:
	ret;

}
	// .globl	_Z7init_mlPfS_i
.visible .entry _Z7init_mlPfS_i(
	.param .u64 .ptr .align 1 _Z7init_mlPfS_i_param_0,
	.param .u64 .ptr .align 1 _Z7init_mlPfS_i_param_1,
	.param .u32 _Z7init_mlPfS_i_param_2
)
{
	.reg .pred 	%p<2>;
	.reg .b32 	%r<8>;
	.reg .b64 	%rd<8>;

	ld.param.u64 	%rd1, [_Z7init_mlPfS_i_param_0];
	ld.param.u64 	%rd2, [_Z7init_mlPfS_i_param_1];
	ld.param.u32 	%r2, [_Z7init_mlPfS_i_param_2];
	mov.u32 	%r3, %ctaid.x;
	mov.u32 	%r4, %ntid.x;
	mov.u32 	%r5, %tid.x;
	mad.lo.s32 	%r1, %r3, %r4, %r5;
	setp.ge.s32 	%p1, %r1, %r2;
	@%p1 bra 	$L__BB3_2;
	cvta.to.global.u64 	%rd3, %rd1;
	cvta.to.global.u64 	%rd4, %rd2;
	mul.wide.s32 	%rd5, %r1, 4;
	add.s64 	%rd6, %rd3, %rd5;
	mov.b32 	%r6, -8388608;
	st.global.u32 	[%rd6], %r6;
	add.s64 	%rd7, %rd4, %rd5;
	mov.b32 	%r7, 0;
	st.global.u32 	[%rd7], %r7;
$L__BB3_2:
	ret;

}
	// .globl	_Z16init_output_fp16P6__halfi
.visible .entry _Z16init_output_fp16P6__halfi(
	.param .u64 .ptr .align 1 _Z16init_output_fp16P6__halfi_param_0,
	.param .u32 _Z16init_output_fp16P6__halfi_param_1
)
{
	.reg .pred 	%p<2>;
	.reg .b16 	%rs<2>;
	.reg .b32 	%r<6>;
	.reg .b32 	%f<2>;
	.reg .b64 	%rd<5>;

	ld.param.u64 	%rd1, [_Z16init_output_fp16P6__halfi_param_0];
	ld.param.u32 	%r2, [_Z16init_output_fp16P6__halfi_param_1];
	mov.u32 	%r3, %ctaid.x;
	mov.u32 	%r4, %ntid.x;
	mov.u32 	%r5, %tid.x;
	mad.lo.s32 	%r1, %r3, %r4, %r5;
	setp.ge.s32 	%p1, %r1, %r2;
	@%p1 bra 	$L__BB4_2;
	cvta.to.global.u64 	%rd2, %rd1;
	mov.f32 	%f1, 0f00000000;
	// begin inline asm
	{  cvt.rn.f16.f32 %rs1, %f1;}

	// end inline asm
	mul.wide.s32 	%rd3, %r1, 2;
	add.s64 	%rd4, %rd2, %rd3;
	st.global.u16 	[%rd4], %rs1;
$L__BB4_2:
	ret;

}


// ===== COMPILED SASS (sm_100) =====

	.target	sm_100

	.elftype	@"ET_EXEC"


//--------------------- .note.nv.tkinfo           --------------------------
	.section	.note.nv.tkinfo,"",@"SHT_NOTE"
	.sectionflags	@"SHF_NOTE_NV_TKINFO"
	.tkinfo
        /*0018*/ 	.word	0x00000002
        /*0030*/ 	.string	""
        /*0030*/ 	.string	"ptxas"
        /*0030*/ 	.string	"Cuda compilation tools, release 13.0, V13.0.88"
        /*0030*/ 	.string	"Build cuda_13.0.r13.0/compiler.36424714_0"
        /*0030*/ 	.string	"-arch sm_100 -m 64 "



//--------------------- .note.nv.cuinfo           --------------------------
	.section	.note.nv.cuinfo,"",@"SHT_NOTE"
	.sectionflags	@"SHF_NOTE_NV_CUINFO"
        /*0018*/ 	.short	0x0002
        /*001a*/ 	.short	0x0064
        /*001c*/ 	.short	0x0082
	.zero		2


//--------------------- .nv.info                  --------------------------
	.section	.nv.info,"",@"SHT_CUDA_INFO"
	.align	4


	//----- nvinfo : EIATTR_REGCOUNT
	.align		4
        /*0000*/ 	.byte	0x04, 0x2f
        /*0002*/ 	.short	(.L_1 - .L_0)
	.align		4
.L_0:
        /*0004*/ 	.word	index@(_Z21online_softmax_kernelPK6__halfPS_PfS3_S3_iiiiiif)
        /*0008*/ 	.word	0x00000020


	//----- nvinfo : EIATTR_FRAME_SIZE
	.align		4
.L_1:
        /*000c*/ 	.byte	0x04, 0x11
        /*000e*/ 	.short	(.L_3 - .L_2)
	.align		4
.L_2:
        /*0010*/ 	.word	index@(_Z21online_softmax_kernelPK6__halfPS_PfS3_S3_iiiiiif)
        /*0014*/ 	.word	0x00000000


	//----- nvinfo : EIATTR_REGCOUNT
	.align		4
.L_3:
        /*0018*/ 	.byte	0x04, 0x2f
        /*001a*/ 	.short	(.L_5 - .L_4)
	.align		4
.L_4:
        /*001c*/ 	.word	index@(_Z20update_output_kernelP6__halfPKS_PKfiiii)
        /*0020*/ 	.word	0x00000012


	//----- nvinfo : EIATTR_FRAME_SIZE
	.align		4
.L_5:
        /*0024*/ 	.byte	0x04, 0x11
        /*0026*/ 	.short	(.L_7 - .L_6)
	.align		4
.L_6:
        /*0028*/ 	.word	index@(_Z20update_output_kernelP6__halfPKS_PKfiiii)
        /*002c*/ 	.word	0x00000000


	//----- nvinfo : EIATTR_REGCOUNT
	.align		4
.L_7:
        /*0030*/ 	.byte	0x04, 0x2f
        /*0032*/ 	.short	(.L_9 - .L_8)
	.align		4
.L_8:
        /*0034*/ 	.word	index@(_Z21normalize_output_fp16P6__halfPKfii)
        /*0038*/ 	.word	0x00000016


	//----- nvinfo : EIATTR_FRAME_SIZE
	.align		4
.L_9:
        /*003c*/ 	.byte	0x04, 0x11
        /*003e*/ 	.short	(.L_11 - .L_10)
	.align		4
.L_10:
        /*0040*/ 	.word	index@($__internal_0_$__cuda_sm3x_div_rn_noftz_f32_slowpath)
        /*0044*/ 	.word	0x00000000


	//----- nvinfo : EIATTR_FRAME_SIZE
	.align		4
.L_11:
        /*0048*/ 	.byte	0x04, 0x11
        /*004a*/ 	.short	(.L_13 - .L_12)
	.align		4
.L_12:
        /*004c*/ 	.word	index@(_Z21normalize_output_fp16P6__halfPKfii)
        /*0050*/ 	.word	0x00000000


	//----- nvinfo : EIATTR_REGCOUNT
	.align		4
.L_13:
        /*0054*/ 	.byte	0x04, 0x2f
        /*0056*/ 	.short	(.L_15 - .L_14)
	.align		4
.L_14:
        /*0058*/ 	.word	index@(_Z7init_mlPfS_i)
        /*005c*/ 	.word	0x0000000c


	//----- nvinfo : EIATTR_FRAME_SIZE
	.align		4
.L_15:
        /*0060*/ 	.byte	0x04, 0x11
        /*0062*/ 	.short	(.L_17 - .L_16)
	.align		4
.L_16:
        /*0064*/ 	.word	index@(_Z7init_mlPfS_i)
        /*0068*/ 	.word	0x00000000


	//----- nvinfo : EIATTR_REGCOUNT
	.align		4
.L_17:
        /*006c*/ 	.byte	0x04, 0x2f
        /*006e*/ 	.short	(.L_19 - .L_18)
	.align		4
.L_18:
        /*0070*/ 	.word	index@(_Z16init_output_fp16P6__halfi)
        /*0074*/ 	.word	0x00000008


	//----- nvinfo : EIATTR_FRAME_SIZE
	.align		4
.L_19:
        /*0078*/ 	.byte	0x04, 0x11
        /*007a*/ 	.short	(.L_21 - .L_20)
	.align		4
.L_20:
        /*007c*/ 	.word	index@(_Z16init_output_fp16P6__halfi)
        /*0080*/ 	.word	0x00000000


	//----- nvinfo : EIATTR_MIN_STACK_SIZE
	.align		4
.L_21:
        /*0084*/ 	.byte	0x04, 0x12
        /*0086*/ 	.short	(.L_23 - .L_22)
	.align		4
.L_22:
        /*0088*/ 	.word	index@(_Z16init_output_fp16P6__halfi)
        /*008c*/ 	.word	0x00000000


	//----- nvinfo : EIATTR_MIN_STACK_SIZE
	.align		4
.L_23:
        /*0090*/ 	.byte	0x04, 0x12
        /*0092*/ 	.short	(.L_25 - .L_24)
	.align		4
.L_24:
        /*0094*/ 	.word	index@(_Z7init_mlPfS_i)
        /*0098*/ 	.word	0x00000000


	//----- nvinfo : EIATTR_MIN_STACK_SIZE
	.align		4
.L_25:
        /*009c*/ 	.byte	0x04, 0x12
        /*009e*/ 	.short	(.L_27 - .L_26)
	.align		4
.L_26:
        /*00a0*/ 	.word	index@(_Z21normalize_output_fp16P6__halfPKfii)
        /*00a4*/ 	.word	0x00000000


	//----- nvinfo : EIATTR_MIN_STACK_SIZE
	.align		4
.L_27:
        /*00a8*/ 	.byte	0x04, 0x12
        /*00aa*/ 	.short	(.L_29 - .L_28)
	.align		4
.L_28:
        /*00ac*/ 	.word	index@(_Z20update_output_kernelP6__halfPKS_PKfiiii)
        /*00b0*/ 	.word	0x00000000


	//----- nvinfo : EIATTR_MIN_STACK_SIZE
	.align		4
.L_29:
        /*00b4*/ 	.byte	0x04, 0x12
        /*00b6*/ 	.short	(.L_31 - .L_30)
	.align		4
.L_30:
        /*00b8*/ 	.word	index@(_Z21online_softmax_kernelPK6__halfPS_PfS3_S3_iiiiiif)
        /*00bc*/ 	.word	0x00000000
.L_31:


//--------------------- .nv.compat                --------------------------
	.section	.nv.compat,"",@"SHT_CUDA_COMPAT_INFO"
	.align	4
        /*0000*/ 	.byte	0x02, 0x09, 0x00, 0x00, 0x02, 0x02, 0x01, 0x00, 0x02, 0x05, 0x05, 0x00, 0x03, 0x07, 0x01, 0x01
        /*0010*/ 	.byte	0x02, 0x03, 0x00, 0x00, 0x02, 0x06, 0x01, 0x00, 0x04, 0x0b, 0x08, 0x00, 0x01, 0x00, 0x00, 0x00
        /*0020*/ 	.byte	0x00, 0x00, 0x00, 0x00


//--------------------- .nv.info._Z16init_output_fp16P6__halfi --------------------------
	.section	.nv.info._Z16init_output_fp16P6__halfi,"",@"SHT_CUDA_INFO"
	.sectionflags	@""
	.align	4


	//----- nvinfo : EIATTR_CUDA_API_VERSION
	.align		4
        /*0000*/ 	.byte	0x04, 0x37
        /*0002*/ 	.short	(.L_33 - .L_32)
.L_32:
        /*0004*/ 	.word	0x00000082


	//----- nvinfo : EIATTR_KPARAM_INFO
	.align		4
.L_33:
        /*0008*/ 	.byte	0x04, 0x17
        /*000a*/ 	.short	(.L_35 - .L_34)
.L_34:
        /*000c*/ 	.word	0x00000000
        /*0010*/ 	.short	0x0001
        /*0012*/ 	.short	0x0008
        /*0014*/ 	.byte	0x00, 0xf0, 0x11, 0x00


	//----- nvinfo : EIATTR_KPARAM_INFO
	.align		4
.L_35:
        /*0018*/ 	.byte	0x04, 0x17
        /*001a*/ 	.short	(.L_37 - .L_36)
.L_36:
        /*001c*/ 	.word	0x00000000
        /*0020*/ 	.short	0x0000
        /*0022*/ 	.short	0x0000
        /*0024*/ 	.byte	0x00, 0xf5, 0x21, 0x00


	//----- nvinfo : EIATTR_SPARSE_MMA_MASK
	.align		4
.L_37:
        /*0028*/ 	.byte	0x03, 0x50
        /*002a*/ 	.short	0x0000


	//----- nvinfo : EIATTR_MAXREG_COUNT
	.align		4
        /*002c*/ 	.byte	0x03, 0x1b
        /*002e*/ 	.short	0x00ff


	//----- nvinfo : EIATTR_MERCURY_ISA_VERSION
	.align		4
        /*0030*/ 	.byte	0x03, 0x5f
        /*0032*/ 	.short	0x0101


	//----- nvinfo : EIATTR_VRC_CTA_INIT_COUNT
	.align		4
        /*0034*/ 	.byte	0x02, 0x4a
	.zero		1
	.zero		1


	//----- nvinfo : EIATTR_EXIT_INSTR_OFFSETS
	.align		4
        /*0038*/ 	.byte	0x04, 0x1c
        /*003a*/ 	.short	(.L_39 - .L_38)


	//   ....[0]....
.L_38:
        /*003c*/ 	.word	0x00000070


	//   ....[1]....
        /*0040*/ 	.word	0x000000c0


	//----- nvinfo : EIATTR_CBANK_PARAM_SIZE
	.align		4
.L_39:
        /*0044*/ 	.byte	0x03, 0x19
        /*0046*/ 	.short	0x000c


	//----- nvinfo : EIATTR_PARAM_CBANK
	.align		4
        /*0048*/ 	.byte	0x04, 0x0a
        /*004a*/ 	.short	(.L_41 - .L_40)
	.align		4
.L_40:
        /*004c*/ 	.word	index@(.nv.constant0._Z16init_output_fp16P6__halfi)
        /*0050*/ 	.short	0x0380
        /*0052*/ 	.short	0x000c


	//----- nvinfo : EIATTR_SW_WAR
	.align		4
.L_41:
        /*0054*/ 	.byte	0x04, 0x36
        /*0056*/ 	.short	(.L_43 - .L_42)
.L_42:
        /*0058*/ 	.word	0x00000008
.L_43:


//--------------------- .nv.info._Z7init_mlPfS_i  --------------------------
	.section	.nv.info._Z7init_mlPfS_i,"",@"SHT_CUDA_INFO"
	.sectionflags	@""
	.align	4


	//----- nvinfo : EIATTR_CUDA_API_VERSION
	.align		4
        /*0000*/ 	.byte	0x04, 0x37
        /*0002*/ 	.short	(.L_45 - .L_44)
.L_44:
        /*0004*/ 	.word	0x00000082


	//----- nvinfo : EIATTR_KPARAM_INFO
	.align		4
.L_45:
        /*0008*/ 	.byte	0x04, 0x17
        /*000a*/ 	.short	(.L_47 - .L_46)
.L_46:
        /*000c*/ 	.word	0x00000000
        /*0010*/ 	.short	0x0002
        /*0012*/ 	.short	0x0010
        /*0014*/ 	.byte	0x00, 0xf0, 0x11, 0x00


	//----- nvinfo : EIATTR_KPARAM_INFO
	.align		4
.L_47:
        /*0018*/ 	.byte	0x04, 0x17
        /*001a*/ 	.short	(.L_49 - .L_48)
.L_48:
        /*001c*/ 	.word	0x00000000
        /*0020*/ 	.short	0x0001
        /*0022*/ 	.short	0x0008
        /*0024*/ 	.byte	0x00, 0xf5, 0x21, 0x00


	//----- nvinfo : EIATTR_KPARAM_INFO
	.align		4
.L_49:
        /*0028*/ 	.byte	0x04, 0x17
        /*002a*/ 	.short	(.L_51 - .L_50)
.L_50:
        /*002c*/ 	.word	0x00000000
        /*0030*/ 	.short	0x0000
        /*0032*/ 	.short	0x0000
        /*0034*/ 	.byte	0x00, 0xf5, 0x21, 0x00


	//----- nvinfo : EIATTR_SPARSE_MMA_MASK
	.align		4
.L_51:
        /*0038*/ 	.byte	0x03, 0x50
        /*003a*/ 	.short	0x0000


	//----- nvinfo : EIATTR_MAXREG_COUNT
	.align		4
        /*003c*/ 	.byte	0x03, 0x1b
        /*003e*/ 	.short	0x00ff


	//----- nvinfo : EIATTR_MERCURY_ISA_VERSION
	.align		4
        /*0040*/ 	.byte	0x03, 0x5f
        /*0042*/ 	.short	0x0101


	//----- nvinfo : EIATTR_VRC_CTA_INIT_COUNT
	.align		4
        /*0044*/ 	.byte	0x02, 0x4a
	.zero		1
	.zero		1


	//----- nvinfo : EIATTR_EXIT_INSTR_OFFSETS
	.align		4
        /*0048*/ 	.byte	0x04, 0x1c
        /*004a*/ 	.short	(.L_53 - .L_52)


	//   ....[0]....
.L_52:
        /*004c*/ 	.word	0x00000070


	//   ....[1]....
        /*0050*/ 	.word	0x00000100


	//----- nvinfo : EIATTR_CBANK_PARAM_SIZE
	.align		4
.L_53:
        /*0054*/ 	.byte	0x03, 0x19
        /*0056*/ 	.short	0x0014


	//----- nvinfo : EIATTR_PARAM_CBANK
	.align		4
        /*0058*/ 	.byte	0x04, 0x0a
        /*005a*/ 	.short	(.L_55 - .L_54)
	.align		4
.L_54:
        /*005c*/ 	.word	index@(.nv.constant0._Z7init_mlPfS_i)
        /*0060*/ 	.short	0x0380
        /*0062*/ 	.short	0x0014


	//----- nvinfo : EIATTR_SW_WAR
	.align		4
.L_55:
        /*0064*/ 	.byte	0x04, 0x36
        /*0066*/ 	.short	(.L_57 - .L_56)
.L_56:
        /*0068*/ 	.word	0x00000008
.L_57:


//--------------------- .nv.info._Z21normalize_output_fp16P6__halfPKfii --------------------------
	.section	.nv.info._Z21normalize_output_fp16P6__halfPKfii,"",@"SHT_CUDA_INFO"
	.sectionflags	@""
	.align	4


	//----- nvinfo : EIATTR_CUDA_API_VERSION
	.align		4
        /*0000*/ 	.byte	0x04, 0x37
        /*0002*/ 	.short	(.L_59 - .L_58)
.L_58:
        /*0004*/ 	.word	0x00000082


	//----- nvinfo : EIATTR_KPARAM_INFO
	.align		4
.L_59:
        /*0008*/ 	.byte	0x04, 0x17
        /*000a*/ 	.short	(.L_61 - .L_60)
.L_60:
        /*000c*/ 	.word	0x00000000
        /*0010*/ 	.short	0x0003
        /*0012*/ 	.short	0x0014
        /*0014*/ 	.byte	0x00, 0xf0, 0x11, 0x00


	//----- nvinfo : EIATTR_KPARAM_INFO
	.align		4
.L_61:
        /*0018*/ 	.byte	0x04, 0x17
        /*001a*/ 	.short	(.L_63 - .L_62)
.L_62:
        /*001c*/ 	.word	0x00000000
        /*0020*/ 	.short	0x0002
        /*0022*/ 	.short	0x0010
        /*0024*/ 	.byte	0x00, 0xf0, 0x11, 0x00


	//----- nvinfo : EIATTR_KPARAM_INFO
	.align		4
.L_63:
        /*0028*/ 	.byte	0x04, 0x17
        /*002a*/ 	.short	(.L_65 - .L_64)
.L_64:
        /*002c*/ 	.word	0x00000000
        /*0030*/ 	.short	0x0001
        /*0032*/ 	.short	0x0008
        /*0034*/ 	.byte	0x00, 0xf5, 0x21, 0x00


	//----- nvinfo : EIATTR_KPARAM_INFO
	.align		4
.L_65:
        /*0038*/ 	.byte	0x04, 0x17
        /*003a*/ 	.short	(.L_67 - .L_66)
.L_66:
        /*003c*/ 	.word	0x00000000
        /*0040*/ 	.short	0x0000
        /*0042*/ 	.short	0x0000
        /*0044*/ 	.byte	0x00, 0xf5, 0x21, 0x00


	//----- nvinfo : EIATTR_SPARSE_MMA_MASK
	.align		4
.L_67:
        /*0048*/ 	.byte	0x03, 0x50
        /*004a*/ 	.short	0x0000


	//----- nvinfo : EIATTR_MAXREG_COUNT
	.align		4
        /*004c*/ 	.byte	0x03, 0x1b
        /*004e*/ 	.short	0x00ff


	//----- nvinfo : EIATTR_MERCURY_ISA_VERSION
	.align		4
        /*0050*/ 	.byte	0x03, 0x5f
        /*0052*/ 	.short	0x0101


	//----- nvinfo : EIATTR_VRC_CTA_INIT_COUNT
	.align		4
        /*0054*/ 	.byte	0x02, 0x4a
	.zero		1
	.zero		1


	//----- nvinfo : EIATTR_EXIT_INSTR_OFFSETS
	.align		4
        /*0058*/ 	.byte	0x04, 0x1c
        /*005a*/ 	.short	(.L_69 - .L_68)


	//   ....[0]....
.L_68:
        /*005c*/ 	.word	0x00000040


	//   ....[1]....
        /*0060*/ 	.word	0x00000080


	//   ....[2]....
        /*0064*/ 	.word	0x00000260


	//----- nvinfo : EIATTR_CRS_STACK_SIZE
	.align		4
.L_69:
        /*0068*/ 	.byte	0x04, 0x1e
        /*006a*/ 	.short	(.L_71 - .L_70)
.L_70:
        /*006c*/ 	.word	0x00000000


	//----- nvinfo : EIATTR_CBANK_PARAM_SIZE
	.align		4
.L_71:
        /*0070*/ 	.byte	0x03, 0x19
        /*0072*/ 	.short	0x0018


	//----- nvinfo : EIATTR_PARAM_CBANK
	.align		4
        /*0074*/ 	.byte	0x04, 0x0a
        /*0076*/ 	.short	(.L_73 - .L_72)
	.align		4
.L_72:
        /*0078*/ 	.word	index@(.nv.constant0._Z21normalize_output_fp16P6__halfPKfii)
        /*007c*/ 	.short	0x0380
        /*007e*/ 	.short	0x0018


	//----- nvinfo : EIATTR_SW_WAR
	.align		4
.L_73:
        /*0080*/ 	.byte	0x04, 0x36
        /*0082*/ 	.short	(.L_75 - .L_74)
.L_74:
        /*0084*/ 	.word	0x00000008
.L_75:


//--------------------- .nv.info._Z20update_output_kernelP6__halfPKS_PKfiiii --------------------------
	.section	.nv.info._Z20update_output_kernelP6__halfPKS_PKfiiii,"",@"SHT_CUDA_INFO"
	.sectionflags	@""
	.align	4


	//----- nvinfo : EIATTR_CUDA_API_VERSION
	.align		4
        /*0000*/ 	.byte	0x04, 0x37
        /*0002*/ 	.short	(.L_77 - .L_76)
.L_76:
        /*0004*/ 	.word	0x00000082


	//----- nvinfo : EIATTR_KPARAM_INFO
	.align		4
.L_77:
        /*0008*/ 	.byte	0x04, 0x17
        /*000a*/ 	.short	(.L_79 - .L_78)
.L_78:
        /*000c*/ 	.word	0x00000000
        /*0010*/ 	.short	0x0006
        /*0012*/ 	.short	0x0024
        /*0014*/ 	.byte	0x00, 0xf0, 0x11, 0x00


	//----- nvinfo : EIATTR_KPARAM_INFO
	.align		4
.L_79:
        /*0018*/ 	.byte	0x04, 0x17
        /*001a*/ 	.short	(.L_81 - .L_80)
.L_80:
        /*001c*/ 	.word	0x00000000
        /*0020*/ 	.short	0x0005
        /*0022*/ 	.short	0x0020
        /*0024*/ 	.byte	0x00, 0xf0, 0x11, 0x00


	//----- nvinfo : EIATTR_KPARAM_INFO
	.align		4
.L_81:
        /*0028*/ 	.byte	0x04, 0x17
        /*002a*/ 	.short	(.L_83 - .L_82)
.L_82:
        /*002c*/ 	.word	0x00000000
        /*0030*/ 	.short	0x0004
        /*0032*/ 	.short	0x001c
        /*0034*/ 	.byte	0x00, 0xf0, 0x11, 0x00


	//----- nvinfo : EIATTR_KPARAM_INFO
	.align		4
.L_83:
        /*0038*/ 	.byte	0x04, 0x17
        /*003a*/ 	.short	(.L_85 - .L_84)
.L_84:
        /*003c*/ 	.word	0x00000000
        /*0040*/ 	.short	0x0003
        /*0042*/ 	.short	0x0018
        /*0044*/ 	.byte	0x00, 0xf0, 0x11, 0x00


	//----- nvinfo : EIATTR_KPARAM_INFO
	.align		4
.L_85:
        /*0048*/ 	.byte	0x04, 0x17
        /*004a*/ 	.short	(.L_87 - .L_86)
.L_86:
        /*004c*/ 	.word	0x00000000
        /*0050*/ 	.short	0x0002
        /*0052*/ 	.short	0x0010
        /*0054*/ 	.byte	0x00, 0xf5, 0x21, 0x00


	//----- nvinfo : EIATTR_KPARAM_INFO
	.align		4
.L_87:
        /*0058*/ 	.byte	0x04, 0x17
        /*005a*/ 	.short	(.L_89 - .L_88)
.L_88:
        /*005c*/ 	.word	0x00000000
        /*0060*/ 	.short	0x0001
        /*0062*/ 	.short	0x0008
        /*0064*/ 	.byte	0x00, 0xf5, 0x21, 0x00


	//----- nvinfo : EIATTR_KPARAM_INFO
	.align		4
.L_89:
        /*0068*/ 	.byte	0x04, 0x17
        /*006a*/ 	.short	(.L_91 - .L_90)
.L_90:
        /*006c*/ 	.word	0x00000000
        /*0070*/ 	.short	0x0000
        /*0072*/ 	.short	0x0000
        /*0074*/ 	.byte	0x00, 0xf5, 0x21, 0x00


	//----- nvinfo : EIATTR_SPARSE_MMA_MASK
	.align		4
.L_91:
        /*0078*/ 	.byte	0x03, 0x50
        /*007a*/ 	.short	0x0000


	//----- nvinfo : EIATTR_MAXREG_COUNT
	.align		4
        /*007c*/ 	.byte	0x03, 0x1b
        /*007e*/ 	.short	0x00ff


	//----- nvinfo : EIATTR_MERCURY_ISA_VERSION
	.align		4
        /*0080*/ 	.byte	0x03, 0x5f
        /*0082*/ 	.short	0x0101


	//----- nvinfo : EIATTR_VRC_CTA_INIT_COUNT
	.align		4
        /*0084*/ 	.byte	0x02, 0x4a
	.zero		1
	.zero		1


	//----- nvinfo : EIATTR_EXIT_INSTR_OFFSETS
	.align		4
        /*0088*/ 	.byte	0x04, 0x1c
        /*008a*/ 	.short	(.L_93 - .L_92)


	//   ....[0]....
.L_92:
        /*008c*/ 	.word	0x00000070


	//   ....[1]....
        /*0090*/ 	.word	0x000000b0


	//   ....[2]....
        /*0094*/ 	.word	0x00000210


	//----- nvinfo : EIATTR_CRS_STACK_SIZE
	.align		4
.L_93:
        /*0098*/ 	.byte	0x04, 0x1e
        /*009a*/ 	.short	(.L_95 - .L_94)
.L_94:
        /*009c*/ 	.word	0x00000000


	//----- nvinfo : EIATTR_CBANK_PARAM_SIZE
	.align		4
.L_95:
        /*00a0*/ 	.byte	0x03, 0x19
        /*00a2*/ 	.short	0x0028


	//----- nvinfo : EIATTR_PARAM_CBANK
	.align		4
        /*00a4*/ 	.byte	0x04, 0x0a
        /*00a6*/ 	.short	(.L_97 - .L_96)
	.align		4
.L_96:
        /*00a8*/ 	.word	index@(.nv.constant0._Z20update_output_kernelP6__halfPKS_PKfiiii)
        /*00ac*/ 	.short	0x0380
        /*00ae*/ 	.short	0x0028


	//----- nvinfo : EIATTR_SW_WAR
	.align		4
.L_97:
        /*00b0*/ 	.byte	0x04, 0x36
        /*00b2*/ 	.short	(.L_99 - .L_98)
.L_98:
        /*00b4*/ 	.word	0x00000008
.L_99:


//--------------------- .nv.info._Z21online_softmax_kernelPK6__halfPS_PfS3_S3_iiiiiif --------------------------
	.section	.nv.info._Z21online_softmax_kernelPK6__halfPS_PfS3_S3_iiiiiif,"",@"SHT_CUDA_INFO"
	.sectionflags	@""
	.align	4


	//----- nvinfo : EIATTR_CUDA_API_VERSION
	.align		4
        /*0000*/ 	.byte	0x04, 0x37
        /*0002*/ 	.short	(.L_101 - .L_100)
.L_100:
        /*0004*/ 	.word	0x00000082


	//----- nvinfo : EIATTR_KPARAM_INFO
	.align		4
.L_101:
        /*0008*/ 	.byte	0x04, 0x17
        /*000a*/ 	.short	(.L_103 - .L_102)
.L_102:
        /*000c*/ 	.word	0x00000000
        /*0010*/ 	.short	0x000b
        /*0012*/ 	.short	0x0040
        /*0014*/ 	.byte	0x00, 0xf0, 0x11, 0x00


	//----- nvinfo : EIATTR_KPARAM_INFO
	.align		4
.L_103:
        /*0018*/ 	.byte	0x04, 0x17
        /*001a*/ 	.short	(.L_105 - .L_104)
.L_104:
        /*001c*/ 	.word	0x00000000
        /*0020*/ 	.short	0x000a
        /*0022*/ 	.short	0x003c
        /*0024*/ 	.byte	0x00, 0xf0, 0x11, 0x00


	//----- nvinfo : EIATTR_KPARAM_INFO
	.align		4
.L_105:
        /*0028*/ 	.byte	0x04, 0x17
        /*002a*/ 	.short	(.L_107 - .L_106)
.L_106:
        /*002c*/ 	.word	0x00000000
        /*0030*/ 	.short	0x0009
        /*0032*/ 	.short	0x0038
        /*0034*/ 	.byte	0x00, 0xf0, 0x11, 0x00


	//----- nvinfo : EIATTR_KPARAM_INFO
	.align		4
.L_107:
        /*0038*/ 	.byte	0x04, 0x17
        /*003a*/ 	.short	(.L_109 - .L_108)
.L_108:
        /*003c*/ 	.word	0x00000000
        /*0040*/ 	.short	0x0008
        /*0042*/ 	.short	0x0034
        /*0044*/ 	.byte	0x00, 0xf0, 0x11, 0x00


	//----- nvinfo : EIATTR_KPARAM_INFO
	.align		4
.L_109:
        /*0048*/ 	.byte	0x04, 0x17
        /*004a*/ 	.short	(.L_111 - .L_110)
.L_110:
        /*004c*/ 	.word	0x00000000
        /*0050*/ 	.short	0x0007
        /*0052*/ 	.short	0x0030
        /*0054*/ 	.byte	0x00, 0xf0, 0x11, 0x00


	//----- nvinfo : EIATTR_KPARAM_INFO
	.align		4
.L_111:
        /*0058*/ 	.byte	0x04, 0x17
        /*005a*/ 	.short	(.L_113 - .L_112)
.L_112:
        /*005c*/ 	.word	0x00000000
        /*0060*/ 	.short	0x0006
        /*0062*/ 	.short	0x002c
        /*0064*/ 	.byte	0x00, 0xf0, 0x11, 0x00


	//----- nvinfo : EIATTR_KPARAM_INFO
	.align		4
.L_113:
        /*0068*/ 	.byte	0x04, 0x17
        /*006a*/ 	.short	(.L_115 - .L_114)
.L_114:
        /*006c*/ 	.word	0x00000000
        /*0070*/ 	.short	0x0005
        /*0072*/ 	.short	0x0028
        /*0074*/ 	.byte	0x00, 0xf0, 0x11, 0x00


	//----- nvinfo : EIATTR_KPARAM_INFO
	.align		4
.L_115:
        /*0078*/ 	.byte	0x04, 0x17
        /*007a*/ 	.short	(.L_117 - .L_116)
.L_116:
        /*007c*/ 	.word	0x00000000
        /*0080*/ 	.short	0x0004
        /*0082*/ 	.short	0x0020
        /*0084*/ 	.byte	0x00, 0xf5, 0x21, 0x00


	//----- nvinfo : EIATTR_KPARAM_INFO
	.align		4
.L_117:
        /*0088*/ 	.byte	0x04, 0x17
        /*008a*/ 	.short	(.L_119 - .L_118)
.L_118:
        /*008c*/ 	.word	0x00000000
        /*0090*/ 	.short	0x0003
        /*0092*/ 	.short	0x0018
        /*0094*/ 	.byte	0x00, 0xf5, 0x21, 0x00


	//----- nvinfo : EIATTR_KPARAM_INFO
	.align		4
.L_119:
        /*0098*/ 	.byte	0x04, 0x17
        /*009a*/ 	.short	(.L_121 - .L_120)
.L_120:
        /*009c*/ 	.word	0x00000000
        /*00a0*/ 	.short	0x0002
        /*00a2*/ 	.short	0x0010
        /*00a4*/ 	.byte	0x00, 0xf5, 0x21, 0x00


	//----- nvinfo : EIATTR_KPARAM_INFO
	.align		4
.L_121:
        /*00a8*/ 	.byte	0x04, 0x17
        /*00aa*/ 	.short	(.L_123 - .L_122)
.L_122:
        /*00ac*/ 	.word	0x00000000
        /*00b0*/ 	.short	0x0001
        /*00b2*/ 	.short	0x0008
        /*00b4*/ 	.byte	0x00, 0xf5, 0x21, 0x00


	//----- nvinfo : EIATTR_KPARAM_INFO
	.align		4
.L_123:
        /*00b8*/ 	.byte	0x04, 0x17
        /*00ba*/ 	.short	(.L_125 - .L_124)
.L_124:
        /*00bc*/ 	.word	0x00000000
        /*00c0*/ 	.short	0x0000
        /*00c2*/ 	.short	0x0000
        /*00c4*/ 	.byte	0x00, 0xf5, 0x21, 0x00


	//----- nvinfo : EIATTR_SPARSE_MMA_MASK
	.align		4
.L_125:
        /*00c8*/ 	.byte	0x03, 0x50
        /*00ca*/ 	.short	0x0000


	//----- nvinfo : EIATTR_MAXREG_COUNT
	.align		4
        /*00cc*/ 	.byte	0x03, 0x1b
        /*00ce*/ 	.short	0x00ff


	//----- nvinfo : EIATTR_NUM_BARRIERS
	.align		4
        /*00d0*/ 	.byte	0x02, 0x4c
        /*00d2*/ 	.byte	0x01
	.zero		1


	//----- nvinfo : EIATTR_MERCURY_ISA_VERSION
	.align		4
        /*00d4*/ 	.byte	0x03, 0x5f
        /*00d6*/ 	.short	0x0101


	//----- nvinfo : EIATTR_COOP_GROUP_MASK_REGIDS
	.align		4
        /*00d8*/ 	.byte	0x04, 0x29
        /*00da*/ 	.short	(.L_127 - .L_126)


	//   ....[0]....
.L_126:
        /*00dc*/ 	.word	0xffffffff


	//   ....[1]....
        /*00e0*/ 	.word	0xffffffff


	//   ....[2]....
        /*00e4*/ 	.word	0xffffffff


	//   ....[3]....
        /*00e8*/ 	.word	0xffffffff


	//   ....[4]....
        /*00ec*/ 	.word	0xffffffff


	//   ....[5]....
        /*00f0*/ 	.word	0xffffffff


	//   ....[6]....
        /*00f4*/ 	.word	0xffffffff


	//   ....[7]....
        /*00f8*/ 	.word	0xffffffff


	//   ....[8]....
        /*00fc*/ 	.word	0xffffffff


	//   ....[9]....
        /*0100*/ 	.word	0xffffffff


	//   ....[10]....
        /*0104*/ 	.word	0xffffffff


	//   ....[11]....
        /*0108*/ 	.word	0xffffffff


	//   ....[12]....
        /*010c*/ 	.word	0xffffffff


	//   ....[13]....
        /*0110*/ 	.word	0xffffffff


	//   ....[14]....
        /*0114*/ 	.word	0xffffffff


	//   ....[15]....
        /*0118*/ 	.word	0xffffffff


	//   ....[16]....
        /*011c*/ 	.word	0xffffffff


	//   ....[17]....
        /*0120*/ 	.word	0xffffffff


	//   ....[18]....
        /*0124*/ 	.word	0xffffffff


	//   ....[19]....
        /*0128*/ 	.word	0xffffffff


	//   ....[20]....
        /*012c*/ 	.word	0xffffffff


	//   ....[21]....
        /*0130*/ 	.word	0xffffffff


	//----- nvinfo : EIATTR_COOP_GROUP_INSTR_OFFSETS
	.align		4
.L_127:
        /*0134*/ 	.byte	0x04, 0x28
        /*0136*/ 	.short	(.L_129 - .L_128)


	//   ....[0]....
.L_128:
        /*0138*/ 	.word	0x000006c0


	//   ....[1]....
        /*013c*/ 	.word	0x00000740


	//   ....[2]....
        /*0140*/ 	.word	0x00000770


	//   ....[3]....
        /*0144*/ 	.word	0x000007c0


	//   ....[4]....
        /*0148*/ 	.word	0x00000810


	//   ....[5]....
        /*014c*/ 	.word	0x00000870


	//   ....[6]....
        /*0150*/ 	.word	0x00000890


	//   ....[7]....
        /*0154*/ 	.word	0x000008c0


	//   ....[8]....
        /*0158*/ 	.word	0x000008e0


	//   ....[9]....
        /*015c*/ 	.word	0x00000900


	//   ....[10]....
        /*0160*/ 	.word	0x00000920


	//   ....[11]....
        /*0164*/ 	.word	0x00001550


	//   ....[12]....
        /*0168*/ 	.word	0x000015c0


	//   ....[13]....
        /*016c*/ 	.word	0x00001600


	//   ....[14]....
        /*0170*/ 	.word	0x00001630


	//   ....[15]....
        /*0174*/ 	.word	0x00001650


	//   ....[16]....
        /*0178*/ 	.word	0x000016b0


	//   ....[17]....
        /*017c*/ 	.word	0x000016d0


	//   ....[18]....
        /*0180*/ 	.word	0x000016f0


	//   ....[19]....
        /*0184*/ 	.word	0x00001710


	//   ....[20]....
        /*0188*/ 	.word	0x00001730


	//   ....[21]....
        /*018c*/ 	.word	0x00001750


	//----- nvinfo : EIATTR_VRC_CTA_INIT_COUNT
	.align		4
.L_129:
        /*0190*/ 	.byte	0x02, 0x4a
	.zero		1
	.zero		1


	//----- nvinfo : EIATTR_EXIT_INSTR_OFFSETS
	.align		4
        /*0194*/ 	.byte	0x04, 0x1c
        /*0196*/ 	.short	(.L_131 - .L_130)


	//   ....[0]....
.L_130:
        /*0198*/ 	.word	0x00000080


	//   ....[1]....
        /*019c*/ 	.word	0x00001760


	//   ....[2]....
        /*01a0*/ 	.word	0x000017d0


	//----- nvinfo : EIATTR_CRS_STACK_SIZE
	.align		4
.L_131:
        /*01a4*/ 	.byte	0x04, 0x1e
        /*01a6*/ 	.short	(.L_133 - .L_132)
.L_132:
        /*01a8*/ 	.word	0x00000000


	//----- nvinfo : EIATTR_CBANK_PARAM_SIZE
	.align		4
.L_133:
        /*01ac*/ 	.byte	0x03, 0x19
        /*01ae*/ 	.short	0x0044


	//----- nvinfo : EIATTR_PARAM_CBANK
	.align		4
        /*01b0*/ 	.byte	0x04, 0x0a
        /*01b2*/ 	.short	(.L_135 - .L_134)
	.align		4
.L_134:
        /*01b4*/ 	.word	index@(.nv.constant0._Z21online_softmax_kernelPK6__halfPS_PfS3_S3_iiiiiif)
        /*01b8*/ 	.short	0x0380
        /*01ba*/ 	.short	0x0044


	//----- nvinfo : EIATTR_SW_WAR
	.align		4
.L_135:
        /*01bc*/ 	.byte	0x04, 0x36
        /*01be*/ 	.short	(.L_137 - .L_136)
.L_136:
        /*01c0*/ 	.word	0x00000008
.L_137:


//--------------------- .nv.callgraph             --------------------------
	.section	.nv.callgraph,"",@"SHT_CUDA_CALLGRAPH"
	.align	4
	.sectionentsize	8
	.align		4
        /*0000*/ 	.word	0x00000000
	.align		4
        /*0004*/ 	.word	0xffffffff
	.align		4
        /*0008*/ 	.word	0x00000000
	.align		4
        /*000c*/ 	.word	0xfffffffe
	.align		4
        /*0010*/ 	.word	0x00000000
	.align		4
        /*0014*/ 	.word	0xfffffffd
	.align		4
        /*0018*/ 	.word	0x00000000
	.align		4
        /*001c*/ 	.word	0xfffffffc


//--------------------- .text._Z16init_output_fp16P6__halfi --------------------------
	.section	.text._Z16init_output_fp16P6__halfi,"ax",@progbits
	.align	128
        .global         _Z16init_output_fp16P6__halfi
        .type           _Z16init_output_fp16P6__halfi,@function
        .size           _Z16init_output_fp16P6__halfi,(.L_x_33 - _Z16init_output_fp16P6__halfi)
        .other          _Z16init_output_fp16P6__halfi,@"STO_CUDA_ENTRY STV_DEFAULT"
_Z16init_output_fp16P6__halfi:
.text._Z16init_output_fp16P6__halfi:
[----:B------:R-:W-:Y:S01]  /*0000*/  LDC R1, c[0x0][0x37c] ;  /* 0x0000df00ff017b82 */ /* 0x000fe20000000800 */
[----:B------:R-:W0:Y:S07]  /*0010*/  S2R R0, SR_TID.X ;  /* 0x0000000000007919 */ /* 0x000e2e0000002100 */
[----:B------:R-:W0:Y:S01]  /*0020*/  S2UR UR4, SR_CTAID.X ;  /* 0x00000000000479c3 */ /* 0x000e220000002500 */
[----:B------:R-:W1:Y:S07]  /*0030*/  LDCU UR5, c[0x0][0x388] ;  /* 0x00007100ff0577ac */ /* 0x000e6e0008000800 */
[----:B------:R-:W0:Y:S02]  /*0040*/  LDC R5, c[0x0][0x360] ;  /* 0x0000d800ff057b82 */ /* 0x000e240000000800 */
[----:B0-----:R-:W-:-:S05]  /*0050*/  IMAD R5, R5, UR4, R0 ;  /* 0x0000000405057c24 */ /* 0x001fca000f8e0200 */
[----:B-1----:R-:W-:-:S13]  /*0060*/  ISETP.GE.AND P0, PT, R5, UR5, PT ;  /* 0x0000000505007c0c */ /* 0x002fda000bf06270 */
[----:B------:R-:W-:Y:S05]  /*0070*/  @P0 EXIT ;  /* 0x000000000000094d */ /* 0x000fea0003800000 */
[----:B------:R-:W0:Y:S01]  /*0080*/  LDC.64 R2, c[0x0][0x380] ;  /* 0x0000e000ff027b82 */ /* 0x000e220000000a00 */
[----:B------:R-:W1:Y:S01]  /*0090*/  LDCU.64 UR4, c[0x0][0x358] ;  /* 0x00006b00ff0477ac */ /* 0x000e620008000a00 */
[----:B0-----:R-:W-:-:S05]  /*00a0*/  IMAD.WIDE R2, R5, 0x2, R2 ;  /* 0x0000000205027825 */ /* 0x001fca00078e0202 */
[----:B-1----:R-:W-:Y:S01]  /*00b0*/  STG.E.U16 desc[UR4][R2.64], RZ ;  /* 0x000000ff02007986 */ /* 0x002fe2000c101504 */
[----:B------:R-:W-:Y:S05]  /*00c0*/  EXIT ;  /* 0x000000000000794d */ /* 0x000fea0003800000 */
.L_x_0:
[----:B------:R-:W-:-:S00]  /*00d0*/  BRA `(.L_x_0) ;  /* 0xfffffffc00fc7947 */ /* 0x000fc0000383ffff */
[----:B------:R-:W-:-:S00]  /*00e0*/  NOP ;  /* 0x0000000000007918 */ /* 0x000fc00000000000 */
        /* <DEDUP_REMOVED lines=9> */
.L_x_33:


//--------------------- .text._Z7init_mlPfS_i     --------------------------
	.section	.text._Z7init_mlPfS_i,"ax",@progbits
	.align	128
        .global         _Z7init_mlPfS_i
        .type           _Z7init_mlPfS_i,@function
        .size           _Z7init_mlPfS_i,(.L_x_34 - _Z7init_mlPfS_i)
        .other          _Z7init_mlPfS_i,@"STO_CUDA_ENTRY STV_DEFAULT"
_Z7init_mlPfS_i:
.text._Z7init_mlPfS_i:
        /* <DEDUP_REMOVED lines=10> */
[----:B------:R-:W-:-:S06]  /*00a0*/  MOV R9, 0xff800000 ;  /* 0xff80000000097802 */ /* 0x000fcc0000000f00 */
[----:B------:R-:W2:Y:S01]  /*00b0*/  LDC.64 R4, c[0x0][0x388] ;  /* 0x0000e200ff047b82 */ /* 0x000ea20000000a00 */
[----:B0-----:R-:W-:-:S05]  /*00c0*/  IMAD.WIDE R2, R7, 0x4, R2 ;  /* 0x0000000407027825 */ /* 0x001fca00078e0202 */
[----:B-1----:R-:W-:Y:S01]  /*00d0*/  STG.E desc[UR4][R2.64], R9 ;  /* 0x0000000902007986 */ /* 0x002fe2000c101904 */
[----:B--2---:R-:W-:-:S05]  /*00e0*/  IMAD.WIDE R4, R7, 0x4, R4 ;  /* 0x0000000407047825 */ /* 0x004fca00078e0204 */
[----:B------:R-:W-:Y:S01]  /*00f0*/  STG.E desc[UR4][R4.64], RZ ;  /* 0x000000ff04007986 */ /* 0x000fe2000c101904 */
[----:B------:R-:W-:Y:S05]  /*0100*/  EXIT ;  /* 0x000000000000794d */ /* 0x000fea0003800000 */
.L_x_1:
        /* <DEDUP_REMOVED lines=15> */
.L_x_34:


//--------------------- .text._Z21normalize_output_fp16P6__halfPKfii --------------------------
	.section	.text._Z21normalize_output_fp16P6__halfPKfii,"ax",@progbits
	.align	128
        .global         _Z21normalize_output_fp16P6__halfPKfii
        .type           _Z21normalize_output_fp16P6__halfPKfii,@function
        .size           _Z21normalize_output_fp16P6__halfPKfii,(.L_x_32 - _Z21normalize_output_fp16P6__halfPKfii)
        .other          _Z21normalize_output_fp16P6__halfPKfii,@"STO_CUDA_ENTRY STV_DEFAULT"
_Z21normalize_output_fp16P6__halfPKfii:
.text._Z21normalize_output_fp16P6__halfPKfii:
[----:B------:R-:W-:Y:S01]  /*0000*/  LDC R1, c[0x0][0x37c] ;  /* 0x0000df00ff017b82 */ /* 0x000fe20000000800 */
[----:B------:R-:W0:Y:S01]  /*0010*/  S2R R2, SR_CTAID.X ;  /* 0x0000000000027919 */ /* 0x000e220000002500 */
[----:B------:R-:W0:Y:S02]  /*0020*/  LDCU UR4, c[0x0][0x390] ;  /* 0x00007200ff0477ac */ /* 0x000e240008000800 */
[----:B0-----:R-:W-:-:S13]  /*0030*/  ISETP.GE.AND P0, PT, R2, UR4, PT ;  /* 0x0000000402007c0c */ /* 0x001fda000bf06270 */
[----:B------:R-:W-:Y:S05]  /*0040*/  @P0 EXIT ;  /* 0x000000000000094d */ /* 0x000fea0003800000 */
[----:B------:R-:W0:Y:S01]  /*0050*/  S2R R9, SR_TID.X ;  /* 0x0000000000097919 */ /* 0x000e220000002100 */
[----:B------:R-:W0:Y:S02]  /*0060*/  LDCU UR4, c[0x0][0x394] ;  /* 0x00007280ff0477ac */ /* 0x000e240008000800 */
[----:B0-----:R-:W-:-:S13]  /*0070*/  ISETP.GE.AND P0, PT, R9, UR4, PT ;  /* 0x0000000409007c0c */ /* 0x001fda000bf06270 */
[----:B------:R-:W-:Y:S05]  /*0080*/  @P0 EXIT ;  /* 0x000000000000094d */ /* 0x000fea0003800000 */
[----:B------:R-:W0:Y:S01]  /*0090*/  LDC.64 R6, c[0x0][0x388] ;  /* 0x0000e200ff067b82 */ /* 0x000e220000000a00 */
[----:B------:R-:W1:Y:S07]  /*00a0*/  LDCU.64 UR4, c[0x0][0x358] ;  /* 0x00006b00ff0477ac */ /* 0x000e6e0008000a00 */
[----:B------:R-:W2:Y:S01]  /*00b0*/  LDC.64 R4, c[0x0][0x380] ;  /* 0x0000e000ff047b82 */ /* 0x000ea20000000a00 */
[----:B------:R-:W3:Y:S01]  /*00c0*/  LDCU UR6, c[0x0][0x360] ;  /* 0x00006c00ff0677ac */ /* 0x000ee20008000800 */
[----:B------:R-:W4:Y:S01]  /*00d0*/  LDCU UR7, c[0x0][0x394] ;  /* 0x00007280ff0777ac */ /* 0x000f220008000800 */
[----:B0-----:R-:W-:-:S05]  /*00e0*/  IMAD.WIDE.U32 R6, R2, 0x4, R6 ;  /* 0x0000000402067825 */ /* 0x001fca00078e0006 */
[----:B-1-34-:R0:W5:Y:S02]  /*00f0*/  LDG.E R3, desc[UR4][R6.64] ;  /* 0x0000000406037981 */ /* 0x01a164000c1e1900 */
.L_x_4:
[----:B01----:R-:W-:-:S04]  /*0100*/  IMAD R7, R2, UR7, R9 ;  /* 0x0000000702077c24 */ /* 0x003fc8000f8e0209 */
[----:B--2---:R-:W-:-:S05]  /*0110*/  IMAD.WIDE R6, R7, 0x2, R4 ;  /* 0x0000000207067825 */ /* 0x004fca00078e0204 */
[----:B------:R-:W2:Y:S01]  /*0120*/  LDG.E.U16 R0, desc[UR4][R6.64] ;  /* 0x0000000406007981 */ /* 0x000ea2000c1e1500 */
[----:B-----5:R-:W0:Y:S01]  /*0130*/  MUFU.RCP R8, R3 ;  /* 0x0000000300087308 */ /* 0x020e220000001000 */
[----:B------:R-:W-:Y:S01]  /*0140*/  VIADD R9, R9, UR6 ;  /* 0x0000000609097c36 */ /* 0x000fe20008000000 */
[----:B------:R-:W-:Y:S04]  /*0150*/  BSSY.RECONVERGENT B0, `(.L_x_2) ;  /* 0x000000d000007945 */ /* 0x000fe80003800200 */
[----:B------:R-:W-:Y:S01]  /*0160*/  ISETP.GE.AND P2, PT, R9, UR7, PT ;  /* 0x0000000709007c0c */ /* 0x000fe2000bf46270 */
[----:B0-----:R-:W-:-:S04]  /*0170*/  FFMA R11, -R3, R8, 1 ;  /* 0x3f800000030b7423 */ /* 0x001fc80000000108 */
[----:B------:R-:W-:Y:S01]  /*0180*/  FFMA R11, R8, R11, R8 ;  /* 0x0000000b080b7223 */ /* 0x000fe20000000008 */
[----:B--2---:R-:W-:-:S04]  /*0190*/  HADD2.F32 R0, -RZ, R0.H0_H0 ;  /* 0x20000000ff007230 */ /* 0x004fc80000004100 */
[----:B------:R-:W0:Y:S01]  /*01a0*/  FCHK P0, R0, R3 ;  /* 0x0000000300007302 */ /* 0x000e220000000000 */
[----:B------:R-:W-:-:S04]  /*01b0*/  FFMA R8, R0, R11, RZ ;  /* 0x0000000b00087223 */ /* 0x000fc800000000ff */
[----:B------:R-:W-:-:S04]  /*01c0*/  FFMA R10, -R3, R8, R0 ;  /* 0x00000008030a7223 */ /* 0x000fc80000000100 */
[----:B------:R-:W-:Y:S01]  /*01d0*/  FFMA R8, R11, R10, R8 ;  /* 0x0000000a0b087223 */ /* 0x000fe20000000008 */
[----:B0-----:R-:W-:Y:S06]  /*01e0*/  @!P0 BRA `(.L_x_3) ;  /* 0x00000000000c8947 */ /* 0x001fec0003800000 */
[----:B------:R-:W-:-:S07]  /*01f0*/  MOV R8, 0x210 ;  /* 0x0000021000087802 */ /* 0x000fce0000000f00 */
[----:B------:R-:W-:Y:S05]  /*0200*/  CALL.REL.NOINC `($__internal_0_$__cuda_sm3x_div_rn_noftz_f32_slowpath) ;  /* 0x0000000000187944 */ /* 0x000fea0003c00000 */
[----:B------:R-:W-:-:S07]  /*0210*/  IMAD.MOV.U32 R8, RZ, RZ, R0 ;  /* 0x000000ffff087224 */ /* 0x000fce00078e0000 */
.L_x_3:
[----:B------:R-:W-:Y:S05]  /*0220*/  BSYNC.RECONVERGENT B0 ;  /* 0x0000000000007941 */ /* 0x000fea0003800200 */
.L_x_2:
[----:B------:R-:W-:-:S05]  /*0230*/  F2FP.F16.F32.PACK_AB R8, RZ, R8 ;  /* 0x00000008ff08723e */ /* 0x000fca00000000ff */
[----:B------:R1:W-:Y:S01]  /*0240*/  STG.E.U16 desc[UR4][R6.64], R8 ;  /* 0x0000000806007986 */ /* 0x0003e2000c101504 */
[----:B------:R-:W-:Y:S05]  /*0250*/  @!P2 BRA `(.L_x_4) ;  /* 0xfffffffc00a8a947 */ /* 0x000fea000383ffff */
[----:B------:R-:W-:Y:S05]  /*0260*/  EXIT ;  /* 0x000000000000794d */ /* 0x000fea0003800000 */
        .weak           $__internal_0_$__cuda_sm3x_div_rn_noftz_f32_slowpath
        .type           $__internal_0_$__cuda_sm3x_div_rn_noftz_f32_slowpath,@function
        .size           $__internal_0_$__cuda_sm3x_div_rn_noftz_f32_slowpath,(.L_x_32 - $__internal_0_$__cuda_sm3x_div_rn_noftz_f32_slowpath)
$__internal_0_$__cuda_sm3x_div_rn_noftz_f32_slowpath:
[--C-:B------:R-:W-:Y:S01]  /*0270*/  SHF.R.U32.HI R11, RZ, 0x17, R3.reuse ;  /* 0x00000017ff0b7819 */ /* 0x100fe20000011603 */
[----:B------:R-:W-:Y:S01]  /*0280*/  BSSY.RECONVERGENT B1, `(.L_x_5) ;  /* 0x0000064000017945 */ /* 0x000fe20003800200 */
[--C-:B------:R-:W-:Y:S01]  /*0290*/  SHF.R.U32.HI R10, RZ, 0x17, R0.reuse ;  /* 0x00000017ff0a7819 */ /* 0x100fe20000011600 */
[----:B------:R-:W-:Y:S01]  /*02a0*/  IMAD.MOV.U32 R12, RZ, RZ, R0 ;  /* 0x000000ffff0c7224 */ /* 0x000fe200078e0000 */
[----:B------:R-:W-:Y:S01]  /*02b0*/  LOP3.LUT R11, R11, 0xff, RZ, 0xc0, !PT ;  /* 0x000000ff0b0b7812 */ /* 0x000fe200078ec0ff */
[----:B------:R-:W-:Y:S01]  /*02c0*/  IMAD.MOV.U32 R13, RZ, RZ, R3 ;  /* 0x000000ffff0d7224 */ /* 0x000fe200078e0003 */
[----:B------:R-:W-:-:S03]  /*02d0*/  LOP3.LUT R16, R10, 0xff, RZ, 0xc0, !PT ;  /* 0x000000ff0a107812 */ /* 0x000fc600078ec0ff */
[----:B------:R-:W-:Y:S02]  /*02e0*/  VIADD R14, R11, 0xffffffff ;  /* 0xffffffff0b0e7836 */ /* 0x000fe40000000000 */
[----:B------:R-:W-:-:S03]  /*02f0*/  VIADD R15, R16, 0xffffffff ;  /* 0xffffffff100f7836 */ /* 0x000fc60000000000 */
[----:B------:R-:W-:-:S04]  /*0300*/  ISETP.GT.U32.AND P0, PT, R14, 0xfd, PT ;  /* 0x000000fd0e00780c */ /* 0x000fc80003f04070 */
[----:B------:R-:W-:-:S13]  /*0310*/  ISETP.GT.U32.OR P0, PT, R15, 0xfd, P0 ;  /* 0x000000fd0f00780c */ /* 0x000fda0000704470 */
[----:B------:R-:W-:Y:S01]  /*0320*/  @!P0 IMAD.MOV.U32 R10, RZ, RZ, RZ ;  /* 0x000000ffff0a8224 */ /* 0x000fe200078e00ff */
[----:B------:R-:W-:Y:S06]  /*0330*/  @!P0 BRA `(.L_x_6) ;  /* 0x00000000005c8947 */ /* 0x000fec0003800000 */
[----:B------:R-:W-:Y:S02]  /*0340*/  FSETP.GTU.FTZ.AND P1, PT, |R3|, +INF , PT ;  /* 0x7f8000000300780b */ /* 0x000fe40003f3c200 */
[----:B------:R-:W-:-:S04]  /*0350*/  FSETP.GTU.FTZ.AND P0, PT, |R0|, +INF , PT ;  /* 0x7f8000000000780b */ /* 0x000fc80003f1c200 */
[----:B------:R-:W-:-:S13]  /*0360*/  PLOP3.LUT P0, PT, P0, P1, PT, 0xf8, 0x8f ;  /* 0x00000000008f781c */ /* 0x000fda0000703f70 */
[----:B------:R-:W-:Y:S05]  /*0370*/  @P0 BRA `(.L_x_7) ;  /* 0x00000004004c0947 */ /* 0x000fea0003800000 */
[----:B------:R-:W-:-:S13]  /*0380*/  LOP3.LUT P0, RZ, R13, 0x7fffffff, R12, 0xc8, !PT ;  /* 0x7fffffff0dff7812 */ /* 0x000fda000780c80c */
[----:B------:R-:W-:Y:S05]  /*0390*/  @!P0 BRA `(.L_x_8) ;  /* 0x00000004003c8947 */ /* 0x000fea0003800000 */
[C---:B------:R-:W-:Y:S02]  /*03a0*/  FSETP.NEU.FTZ.AND P3, PT, |R0|.reuse, +INF , PT ;  /* 0x7f8000000000780b */ /* 0x040fe40003f7d200 */
[----:B------:R-:W-:Y:S02]  /*03b0*/  FSETP.NEU.FTZ.AND P1, PT, |R3|, +INF , PT ;  /* 0x7f8000000300780b */ /* 0x000fe40003f3d200 */
[----:B------:R-:W-:-:S11]  /*03c0*/  FSETP.NEU.FTZ.AND P0, PT, |R0|, +INF , PT ;  /* 0x7f8000000000780b */ /* 0x000fd60003f1d200 */
[----:B------:R-:W-:Y:S05]  /*03d0*/  @!P1 BRA !P3, `(.L_x_8) ;  /* 0x00000004002c9947 */ /* 0x000fea0005800000 */
[----:B------:R-:W-:-:S04]  /*03e0*/  LOP3.LUT P3, RZ, R12, 0x7fffffff, RZ, 0xc0, !PT ;  /* 0x7fffffff0cff7812 */ /* 0x000fc8000786c0ff */
[----:B------:R-:W-:-:S13]  /*03f0*/  PLOP3.LUT P1, PT, P1, P3, PT, 0x2f, 0xf2 ;  /* 0x0000000000f2781c */ /* 0x000fda0000f26577 */
[----:B------:R-:W-:Y:S05]  /*0400*/  @P1 BRA `(.L_x_9) ;  /* 0x0000000400181947 */ /* 0x000fea0003800000 */
[----:B------:R-:W-:-:S04]  /*0410*/  LOP3.LUT P1, RZ, R13, 0x7fffffff, RZ, 0xc0, !PT ;  /* 0x7fffffff0dff7812 */ /* 0x000fc8000782c0ff */
[----:B------:R-:W-:-:S13]  /*0420*/  PLOP3.LUT P0, PT, P0, P1, PT, 0x2f, 0xf2 ;  /* 0x0000000000f2781c */ /* 0x000fda0000702577 */
[----:B------:R-:W-:Y:S05]  /*0430*/  @P0 BRA `(.L_x_10) ;  /* 0x0000000400000947 */ /* 0x000fea0003800000 */
[----:B------:R-:W-:Y:S02]  /*0440*/  ISETP.GE.AND P0, PT, R15, RZ, PT ;  /* 0x000000ff0f00720c */ /* 0x000fe40003f06270 */
[----:B------:R-:W-:-:S11]  /*0450*/  ISETP.GE.AND P1, PT, R14, RZ, PT ;  /* 0x000000ff0e00720c */ /* 0x000fd60003f26270 */
[----:B------:R-:W-:Y:S02]  /*0460*/  @P0 IMAD.MOV.U32 R10, RZ, RZ, RZ ;  /* 0x000000ffff0a0224 */ /* 0x000fe400078e00ff */
[----:B------:R-:W-:Y:S01]  /*0470*/  @!P0 FFMA R12, R0, 1.84467440737095516160e+19, RZ ;  /* 0x5f800000000c8823 */ /* 0x000fe200000000ff */
[----:B------:R-:W-:Y:S02]  /*0480*/  @!P0 IMAD.MOV.U32 R10, RZ, RZ, -0x40 ;  /* 0xffffffc0ff0a8424 */ /* 0x000fe400078e00ff */
[----:B------:R-:W-:Y:S02]  /*0490*/  @!P1 FFMA R13, R3, 1.84467440737095516160e+19, RZ ;  /* 0x5f800000030d9823 */ /* 0x000fe400000000ff */
[----:B------:R-:W-:-:S07]  /*04a0*/  @!P1 VIADD R10, R10, 0x40 ;  /* 0x000000400a0a9836 */ /* 0x000fce0000000000 */
.L_x_6:
[----:B------:R-:W-:Y:S01]  /*04b0*/  LEA R0, R11, 0xc0800000, 0x17 ;  /* 0xc08000000b007811 */ /* 0x000fe200078eb8ff */
[----:B------:R-:W-:Y:S04]  /*04c0*/  BSSY.RECONVERGENT B2, `(.L_x_11) ;  /* 0x0000036000027945 */ /* 0x000fe80003800200 */
[----:B------:R-:W-:Y:S02]  /*04d0*/  IMAD.IADD R14, R13, 0x1, -R0 ;  /* 0x000000010d0e7824 */ /* 0x000fe400078e0a00 */
[----:B------:R-:W-:Y:S02]  /*04e0*/  VIADD R13, R16, 0xffffff81 ;  /* 0xffffff81100d7836 */ /* 0x000fe40000000000 */
[----:B------:R-:W0:Y:S01]  /*04f0*/  MUFU.RCP R15, R14 ;  /* 0x0000000e000f7308 */ /* 0x000e220000001000 */
[----:B------:R-:W-:Y:S01]  /*0500*/  FADD.FTZ R17, -R14, -RZ ;  /* 0x800000ff0e117221 */ /* 0x000fe20000010100 */
[C---:B------:R-:W-:Y:S01]  /*0510*/  IMAD R0, R13.reuse, -0x800000, R12 ;  /* 0xff8000000d007824 */ /* 0x040fe200078e020c */
[----:B------:R-:W-:-:S05]  /*0520*/  IADD3 R13, PT, PT, R13, 0x7f, -R11 ;  /* 0x0000007f0d0d7810 */ /* 0x000fca0007ffe80b */
[----:B------:R-:W-:Y:S02]  /*0530*/  IMAD.IADD R13, R13, 0x1, R10 ;  /* 0x000000010d0d7824 */ /* 0x000fe400078e020a */
[----:B0-----:R-:W-:-:S04]  /*0540*/  FFMA R16, R15, R17, 1 ;  /* 0x3f8000000f107423 */ /* 0x001fc80000000011 */
[----:B------:R-:W-:-:S04]  /*0550*/  FFMA R19, R15, R16, R15 ;  /* 0x000000100f137223 */ /* 0x000fc8000000000f */
[----:B------:R-:W-:-:S04]  /*0560*/  FFMA R12, R0, R19, RZ ;  /* 0x00000013000c7223 */ /* 0x000fc800000000ff */
[----:B------:R-:W-:-:S04]  /*0570*/  FFMA R15, R17, R12, R0 ;  /* 0x0000000c110f7223 */ /* 0x000fc80000000000 */
[----:B------:R-:W-:-:S04]  /*0580*/  FFMA R16, R19, R15, R12 ;  /* 0x0000000f13107223 */ /* 0x000fc8000000000c */
[----:B------:R-:W-:-:S04]  /*0590*/  FFMA R17, R17, R16, R0 ;  /* 0x0000001011117223 */ /* 0x000fc80000000000 */
[----:B------:R-:W-:-:S05]  /*05a0*/  FFMA R0, R19, R17, R16 ;  /* 0x0000001113007223 */ /* 0x000fca0000000010 */
[----:B------:R-:W-:-:S04]  /*05b0*/  SHF.R.U32.HI R11, RZ, 0x17, R0 ;  /* 0x00000017ff0b7819 */ /* 0x000fc80000011600 */
[----:B------:R-:W-:-:S05]  /*05c0*/  LOP3.LUT R11, R11, 0xff, RZ, 0xc0, !PT ;  /* 0x000000ff0b0b7812 */ /* 0x000fca00078ec0ff */
[----:B------:R-:W-:-:S04]  /*05d0*/  IMAD.IADD R14, R11, 0x1, R13 ;  /* 0x000000010b0e7824 */ /* 0x000fc800078e020d */
[----:B------:R-:W-:-:S05]  /*05e0*/  VIADD R10, R14, 0xffffffff ;  /* 0xffffffff0e0a7836 */ /* 0x000fca0000000000 */
[----:B------:R-:W-:-:S13]  /*05f0*/  ISETP.GE.U32.AND P0, PT, R10, 0xfe, PT ;  /* 0x000000fe0a00780c */ /* 0x000fda0003f06070 */
[----:B------:R-:W-:Y:S05]  /*0600*/  @!P0 BRA `(.L_x_12) ;  /* 0x0000000000808947 */ /* 0x000fea0003800000 */
[----:B------:R-:W-:-:S13]  /*0610*/  ISETP.GT.AND P0, PT, R14, 0xfe, PT ;  /* 0x000000fe0e00780c */ /* 0x000fda0003f04270 */
[----:B------:R-:W-:Y:S05]  /*0620*/  @P0 BRA `(.L_x_13) ;  /* 0x00000000006c0947 */ /* 0x000fea0003800000 */
[----:B------:R-:W-:-:S13]  /*0630*/  ISETP.GE.AND P0, PT, R14, 0x1, PT ;  /* 0x000000010e00780c */ /* 0x000fda0003f06270 */
[----:B------:R-:W-:Y:S05]  /*0640*/  @P0 BRA `(.L_x_14) ;  /* 0x0000000000740947 */ /* 0x000fea0003800000 */
[----:B------:R-:W-:Y:S02]  /*0650*/  ISETP.GE.AND P0, PT, R14, -0x18, PT ;  /* 0xffffffe80e00780c */ /* 0x000fe40003f06270 */
[----:B------:R-:W-:-:S11]  /*0660*/  LOP3.LUT R0, R0, 0x80000000, RZ, 0xc0, !PT ;  /* 0x8000000000007812 */ /* 0x000fd600078ec0ff */
[----:B------:R-:W-:Y:S05]  /*0670*/  @!P0 BRA `(.L_x_14) ;  /* 0x0000000000688947 */ /* 0x000fea0003800000 */
[CCC-:B------:R-:W-:Y:S01]  /*0680*/  FFMA.RZ R10, R19.reuse, R17.reuse, R16.reuse ;  /* 0x00000011130a7223 */ /* 0x1c0fe2000000c010 */
[C---:B------:R-:W-:Y:S02]  /*0690*/  VIADD R13, R14.reuse, 0x20 ;  /* 0x000000200e0d7836 */ /* 0x040fe40000000000 */
[CCC-:B------:R-:W-:Y:S01]  /*06a0*/  FFMA.RM R11, R19.reuse, R17.reuse, R16.reuse ;  /* 0x00000011130b7223 */ /* 0x1c0fe20000004010 */
[----:B------:R-:W-:Y:S02]  /*06b0*/  ISETP.NE.AND P3, PT, R14, RZ, PT ;  /* 0x000000ff0e00720c */ /* 0x000fe40003f65270 */
[----:B------:R-:W-:Y:S01]  /*06c0*/  LOP3.LUT R12, R10, 0x7fffff, RZ, 0xc0, !PT ;  /* 0x007fffff0a0c7812 */ /* 0x000fe200078ec0ff */
[----:B------:R-:W-:Y:S01]  /*06d0*/  FFMA.RP R10, R19, R17, R16 ;  /* 0x00000011130a7223 */ /* 0x000fe20000008010 */
[----:B------:R-:W-:Y:S01]  /*06e0*/  ISETP.NE.AND P1, PT, R14, RZ, PT ;  /* 0x000000ff0e00720c */ /* 0x000fe20003f25270 */
[----:B------:R-:W-:Y:S01]  /*06f0*/  IMAD.MOV R14, RZ, RZ, -R14 ;  /* 0x000000ffff0e7224 */ /* 0x000fe200078e0a0e */
[----:B------:R-:W-:-:S02]  /*0700*/  LOP3.LUT R12, R12, 0x800000, RZ, 0xfc, !PT ;  /* 0x008000000c0c7812 */ /* 0x000fc400078efcff */
[----:B------:R-:W-:Y:S02]  /*0710*/  FSETP.NEU.FTZ.AND P0, PT, R10, R11, PT ;  /* 0x0000000b0a00720b */ /* 0x000fe40003f1d000 */
[----:B------:R-:W-:Y:S02]  /*0720*/  SHF.L.U32 R13, R12, R13, RZ ;  /* 0x0000000d0c0d7219 */ /* 0x000fe400000006ff */
[----:B------:R-:W-:Y:S02]  /*0730*/  SEL R11, R14, RZ, P3 ;  /* 0x000000ff0e0b7207 */ /* 0x000fe40001800000 */
[----:B------:R-:W-:Y:S02]  /*0740*/  ISETP.NE.AND P1, PT, R13, RZ, P1 ;  /* 0x000000ff0d00720c */ /* 0x000fe40000f25270 */
[----:B------:R-:W-:Y:S02]  /*0750*/  SHF.R.U32.HI R11, RZ, R11, R12 ;  /* 0x0000000bff0b7219 */ /* 0x000fe4000001160c */
[----:B------:R-:W-:-:S02]  /*0760*/  PLOP3.LUT P0, PT, P0, P1, PT, 0xf8, 0x8f ;  /* 0x00000000008f781c */ /* 0x000fc40000703f70 */
[----:B------:R-:W-:Y:S02]  /*0770*/  SHF.R.U32.HI R13, RZ, 0x1, R11 ;  /* 0x00000001ff0d7819 */ /* 0x000fe4000001160b */
[----:B------:R-:W-:-:S04]  /*0780*/  SEL R10, RZ, 0x1, !P0 ;  /* 0x00000001ff0a7807 */ /* 0x000fc80004000000 */
[----:B------:R-:W-:-:S04]  /*0790*/  LOP3.LUT R10, R10, 0x1, R13, 0xf8, !PT ;  /* 0x000000010a0a7812 */ /* 0x000fc800078ef80d */
[----:B------:R-:W-:-:S05]  /*07a0*/  LOP3.LUT R10, R10, R11, RZ, 0xc0, !PT ;  /* 0x0000000b0a0a7212 */ /* 0x000fca00078ec0ff */
[----:B------:R-:W-:-:S05]  /*07b0*/  IMAD.IADD R13, R13, 0x1, R10 ;  /* 0x000000010d0d7824 */ /* 0x000fca00078e020a */
[----:B------:R-:W-:Y:S01]  /*07c0*/  LOP3.LUT R0, R13, R0, RZ, 0xfc, !PT ;  /* 0x000000000d007212 */ /* 0x000fe200078efcff */
[----:B------:R-:W-:Y:S06]  /*07d0*/  BRA `(.L_x_14) ;  /* 0x0000000000107947 */ /* 0x000fec0003800000 */
.L_x_13:
[----:B------:R-:W-:-:S04]  /*07e0*/  LOP3.LUT R0, R0, 0x80000000, RZ, 0xc0, !PT ;  /* 0x8000000000007812 */ /* 0x000fc800078ec0ff */
[----:B------:R-:W-:Y:S01]  /*07f0*/  LOP3.LUT R0, R0, 0x7f800000, RZ, 0xfc, !PT ;  /* 0x7f80000000007812 */ /* 0x000fe200078efcff */
[----:B------:R-:W-:Y:S06]  /*0800*/  BRA `(.L_x_14) ;  /* 0x0000000000047947 */ /* 0x000fec0003800000 */
.L_x_12:
[----:B------:R-:W-:-:S07]  /*0810*/  IMAD R0, R13, 0x800000, R0 ;  /* 0x008000000d007824 */ /* 0x000fce00078e0200 */
.L_x_14:
[----:B------:R-:W-:Y:S05]  /*0820*/  BSYNC.RECONVERGENT B2 ;  /* 0x0000000000027941 */ /* 0x000fea0003800200 */
.L_x_11:
[----:B------:R-:W-:Y:S05]  /*0830*/  BRA `(.L_x_15) ;  /* 0x0000000000207947 */ /* 0x000fea0003800000 */
.L_x_10:
[----:B------:R-:W-:-:S04]  /*0840*/  LOP3.LUT R0, R13, 0x80000000, R12, 0x48, !PT ;  /* 0x800000000d007812 */ /* 0x000fc800078e480c */
[----:B------:R-:W-:Y:S01]  /*0850*/  LOP3.LUT R0, R0, 0x7f800000, RZ, 0xfc, !PT ;  /* 0x7f80000000007812 */ /* 0x000fe200078efcff */
[----:B------:R-:W-:Y:S06]  /*0860*/  BRA `(.L_x_15) ;  /* 0x0000000000147947 */ /* 0x000fec0003800000 */
.L_x_9:
[----:B------:R-:W-:Y:S01]  /*0870*/  LOP3.LUT R0, R13, 0x80000000, R12, 0x48, !PT ;  /* 0x800000000d007812 */ /* 0x000fe200078e480c */
[----:B------:R-:W-:Y:S06]  /*0880*/  BRA `(.L_x_15) ;  /* 0x00000000000c7947 */ /* 0x000fec0003800000 */
.L_x_8:
[----:B------:R-:W0:Y:S01]  /*0890*/  MUFU.RSQ R0, -QNAN ;  /* 0xffc0000000007908 */ /* 0x000e220000001400 */
[----:B------:R-:W-:Y:S05]  /*08a0*/  BRA `(.L_x_15) ;  /* 0x0000000000047947 */ /* 0x000fea0003800000 */
.L_x_7:
[----:B------:R-:W-:-:S07]  /*08b0*/  FADD.FTZ R0, R0, R3 ;  /* 0x0000000300007221 */ /* 0x000fce0000010000 */
.L_x_15:
[----:B------:R-:W-:Y:S05]  /*08c0*/  BSYNC.RECONVERGENT B1 ;  /* 0x0000000000017941 */ /* 0x000fea0003800200 */
.L_x_5:
[----:B------:R-:W-:Y:S02]  /*08d0*/  IMAD.MOV.U32 R10, RZ, RZ, R8 ;  /* 0x000000ffff0a7224 */ /* 0x000fe400078e0008 */
[----:B------:R-:W-:-:S04]  /*08e0*/  IMAD.MOV.U32 R11, RZ, RZ, 0x0 ;  /* 0x00000000ff0b7424 */ /* 0x000fc800078e00ff */
[----:B0-----:R-:W-:Y:S05]  /*08f0*/  RET.REL.NODEC R10 `(_Z21normalize_output_fp16P6__halfPKfii) ;  /* 0xfffffff40ac07950 */ /* 0x001fea0003c3ffff */
.L_x_16:
        /* <DEDUP_REMOVED lines=16> */
.L_x_32:


//--------------------- .text._Z20update_output_kernelP6__halfPKS_PKfiiii --------------------------
	.section	.text._Z20update_output_kernelP6__halfPKS_PKfiiii,"ax",@progbits
	.align	128
        .global         _Z20update_output_kernelP6__halfPKS_PKfiiii
        .type           _Z20update_output_kernelP6__halfPKS_PKfiiii,@function
        .size           _Z20update_output_kernelP6__halfPKS_PKfiiii,(.L_x_36 - _Z20update_output_kernelP6__halfPKS_PKfiiii)
        .other          _Z20update_output_kernelP6__halfPKS_PKfiiii,@"STO_CUDA_ENTRY STV_DEFAULT"
_Z20update_output_kernelP6__halfPKS_PKfiiii:
.text._Z20update_output_kernelP6__halfPKS_PKfiiii:
[----:B------:R-:W-:Y:S01]  /*0000*/  LDC R1, c[0x0][0x37c] ;  /* 0x0000df00ff017b82 */ /* 0x000fe20000000800 */
[----:B------:R-:W0:Y:S01]  /*0010*/  S2R R14, SR_CTAID.X ;  /* 0x00000000000e7919 */ /* 0x000e220000002500 */
[----:B------:R-:W0:Y:S01]  /*0020*/  LDCU.64 UR4, c[0x0][0x398] ;  /* 0x00007300ff0477ac */ /* 0x000e220008000a00 */
[----:B------:R-:W1:Y:S01]  /*0030*/  LDCU UR6, c[0x0][0x3a0] ;  /* 0x00007400ff0677ac */ /* 0x000e620008000800 */
[----:B0-----:R-:W-:-:S04]  /*0040*/  IADD3 R0, PT, PT, R14, UR4, RZ ;  /* 0x000000040e007c10 */ /* 0x001fc8000fffe0ff */
[----:B-1----:R-:W-:-:S04]  /*0050*/  ISETP.GE.AND P0, PT, R0, UR6, PT ;  /* 0x0000000600007c0c */ /* 0x002fc8000bf06270 */
[----:B------:R-:W-:-:S13]  /*0060*/  ISETP.GE.OR P0, PT, R14, UR5, P0 ;  /* 0x000000050e007c0c */ /* 0x000fda0008706670 */
[----:B------:R-:W-:Y:S05]  /*0070*/  @P0 EXIT ;  /* 0x000000000000094d */ /* 0x000fea0003800000 */
[----:B------:R-:W0:Y:S01]  /*0080*/  S2R R11, SR_TID.X ;  /* 0x00000000000b7919 */ /* 0x000e220000002100 */
[----:B------:R-:W0:Y:S02]  /*0090*/  LDCU UR7, c[0x0][0x3a4] ;  /* 0x00007480ff0777ac */ /* 0x000e240008000800 */
[----:B0-----:R-:W-:-:S13]  /*00a0*/  ISETP.GE.AND P0, PT, R11, UR7, PT ;  /* 0x000000070b007c0c */ /* 0x001fda000bf06270 */
[----:B------:R-:W-:Y:S05]  /*00b0*/  @P0 EXIT ;  /* 0x000000000000094d */ /* 0x000fea0003800000 */
[----:B------:R-:W0:Y:S01]  /*00c0*/  LDC.64 R6, c[0x0][0x390] ;  /* 0x0000e400ff067b82 */ /* 0x000e220000000a00 */
[----:B------:R-:W1:Y:S07]  /*00d0*/  LDCU.64 UR4, c[0x0][0x358] ;  /* 0x00006b00ff0477ac */ /* 0x000e6e0008000a00 */
[----:B------:R-:W2:Y:S08]  /*00e0*/  LDC.64 R2, c[0x0][0x380] ;  /* 0x0000e000ff027b82 */ /* 0x000eb00000000a00 */
[----:B------:R-:W3:Y:S01]  /*00f0*/  LDC.64 R4, c[0x0][0x388] ;  /* 0x0000e200ff047b82 */ /* 0x000ee20000000a00 */
[----:B0-----:R-:W-:-:S05]  /*0100*/  IMAD.WIDE.U32 R6, R14, 0x4, R6 ;  /* 0x000000040e067825 */ /* 0x001fca00078e0006 */
[----:B-1----:R0:W5:Y:S01]  /*0110*/  LDG.E.CONSTANT R10, desc[UR4][R6.64] ;  /* 0x00000004060a7981 */ /* 0x002162000c1e9900 */
[----:B------:R-:W1:Y:S02]  /*0120*/  LDCU UR6, c[0x0][0x360] ;  /* 0x00006c00ff0677ac */ /* 0x000e640008000800 */
.L_x_17:
[--C-:B------:R-:W-:Y:S02]  /*0130*/  IMAD R9, R14, UR7, R11.reuse ;  /* 0x000000070e097c24 */ /* 0x100fe4000f8e020b */
[----:B0---4-:R-:W-:Y:S02]  /*0140*/  IMAD R7, R0, UR7, R11 ;  /* 0x0000000700077c24 */ /* 0x011fe4000f8e020b */
[----:B---3--:R-:W-:-:S04]  /*0150*/  IMAD.WIDE R8, R9, 0x2, R4 ;  /* 0x0000000209087825 */ /* 0x008fc800078e0204 */
[----:B--2---:R-:W-:Y:S02]  /*0160*/  IMAD.WIDE R6, R7, 0x2, R2 ;  /* 0x0000000207067825 */ /* 0x004fe400078e0202 */
[----:B------:R-:W2:Y:S04]  /*0170*/  LDG.E.U16.CONSTANT R8, desc[UR4][R8.64] ;  /* 0x0000000408087981 */ /* 0x000ea8000c1e9500 */
[----:B------:R-:W3:Y:S01]  /*0180*/  LDG.E.U16 R12, desc[UR4][R6.64] ;  /* 0x00000004060c7981 */ /* 0x000ee2000c1e1500 */
[----:B-1----:R-:W-:-:S04]  /*0190*/  IADD3 R11, PT, PT, R11, UR6, RZ ;  /* 0x000000060b0b7c10 */ /* 0x002fc8000fffe0ff */
[----:B------:R-:W-:Y:S01]  /*01a0*/  ISETP.GE.AND P0, PT, R11, UR7, PT ;  /* 0x000000070b007c0c */ /* 0x000fe2000bf06270 */
[----:B--2---:R-:W-:Y:S02]  /*01b0*/  HADD2.F32 R15, -RZ, R8.H0_H0 ;  /* 0x20000008ff0f7230 */ /* 0x004fe40000004100 */
[----:B---3--:R-:W-:-:S05]  /*01c0*/  HADD2.F32 R13, -RZ, R12.H0_H0 ;  /* 0x2000000cff0d7230 */ /* 0x008fca0000004100 */
[----:B-----5:R-:W-:-:S05]  /*01d0*/  FFMA R13, R10, R13, R15 ;  /* 0x0000000d0a0d7223 */ /* 0x020fca000000000f */
[----:B------:R-:W-:-:S05]  /*01e0*/  F2FP.F16.F32.PACK_AB R13, RZ, R13 ;  /* 0x0000000dff0d723e */ /* 0x000fca00000000ff */
[----:B------:R4:W-:Y:S01]  /*01f0*/  STG.E.U16 desc[UR4][R6.64], R13 ;  /* 0x0000000d06007986 */ /* 0x0009e2000c101504 */
[----:B------:R-:W-:Y:S05]  /*0200*/  @!P0 BRA `(.L_x_17) ;  /* 0xfffffffc00c88947 */ /* 0x000fea000383ffff */
[----:B------:R-:W-:Y:S05]  /*0210*/  EXIT ;  /* 0x000000000000794d */ /* 0x000fea0003800000 */
.L_x_18:
        /* <DEDUP_REMOVED lines=14> */
.L_x_36:


//--------------------- .text._Z21online_softmax_kernelPK6__halfPS_PfS3_S3_iiiiiif --------------------------
	.section	.text._Z21online_softmax_kernelPK6__halfPS_PfS3_S3_iiiiiif,"ax",@progbits
	.align	128
        .global         _Z21online_softmax_kernelPK6__halfPS_PfS3_S3_iiiiiif
        .type           _Z21online_softmax_kernelPK6__halfPS_PfS3_S3_iiiiiif,@function
        .size           _Z21online_softmax_kernelPK6__halfPS_PfS3_S3_iiiiiif,(.L_x_37 - _Z21online_softmax_kernelPK6__halfPS_PfS3_S3_iiiiiif)
        .other          _Z21online_softmax_kernelPK6__halfPS_PfS3_S3_iiiiiif,@"STO_CUDA_ENTRY STV_DEFAULT"
_Z21online_softmax_kernelPK6__halfPS_PfS3_S3_iiiiiif:
.text._Z21online_softmax_kernelPK6__halfPS_PfS3_S3_iiiiiif:
[----:B------:R-:W-:Y:S01]  /*0000*/  LDC R1, c[0x0][0x37c] ;  /* 0x0000df00ff017b82 */ /* 0x000fe20000000800 */
[----:B------:R-:W0:Y:S01]  /*0010*/  S2R R0, SR_CTAID.X ;  /* 0x0000000000007919 */ /* 0x000e220000002500 */
[----:B------:R-:W0:Y:S01]  /*0020*/  LDCU UR4, c[0x0][0x3a8] ;  /* 0x00007500ff0477ac */ /* 0x000e220008000800 */
[----:B------:R-:W1:Y:S01]  /*0030*/  LDCU UR5, c[0x0][0x3bc] ;  /* 0x00007780ff0577ac */ /* 0x000e620008000800 */
[----:B------:R-:W2:Y:S01]  /*0040*/  LDCU UR6, c[0x0][0x3b0] ;  /* 0x00007600ff0677ac */ /* 0x000ea20008000800 */
[----:B0-----:R-:W-:-:S04]  /*0050*/  IADD3 R5, PT, PT, R0, UR4, RZ ;  /* 0x0000000400057c10 */ /* 0x001fc8000fffe0ff */
[----:B-1----:R-:W-:-:S04]  /*0060*/  ISETP.GE.AND P0, PT, R5, UR5, PT ;  /* 0x0000000505007c0c */ /* 0x002fc8000bf06270 */
[----:B--2---:R-:W-:-:S13]  /*0070*/  ISETP.GE.OR P0, PT, R0, UR6, P0 ;  /* 0x0000000600007c0c */ /* 0x004fda0008706670 */
[----:B------:R-:W-:Y:S05]  /*0080*/  @P0 EXIT ;  /* 0x000000000000094d */ /* 0x000fea0003800000 */
[----:B------:R-:W0:Y:S01]  /*0090*/  LDC.64 R12, c[0x0][0x390] ;  /* 0x0000e400ff0c7b82 */ /* 0x000e220000000a00 */
[----:B------:R-:W1:Y:S07]  /*00a0*/  LDCU.64 UR6, c[0x0][0x358] ;  /* 0x00006b00ff0677ac */ /* 0x000e6e0008000a00 */
[----:B------:R-:W2:Y:S01]  /*00b0*/  LDC.64 R14, c[0x0][0x398] ;  /* 0x0000e600ff0e7b82 */ /* 0x000ea20000000a00 */
[----:B------:R-:W3:Y:S01]  /*00c0*/  S2R R3, SR_TID.X ;  /* 0x0000000000037919 */ /* 0x000ee20000002100 */
[----:B------:R-:W4:Y:S01]  /*00d0*/  LDCU UR4, c[0x0][0x3ac] ;  /* 0x00007580ff0477ac */ /* 0x000f220008000800 */
[----:B------:R-:W0:Y:S05]  /*00e0*/  LDCU UR8, c[0x0][0x3b8] ;  /* 0x00007700ff0877ac */ /* 0x000e2a0008000800 */
[----:B------:R-:W3:Y:S01]  /*00f0*/  LDC R22, c[0x0][0x3b4] ;  /* 0x0000ed00ff167b82 */ /* 0x000ee20000000800 */
[----:B------:R-:W0:Y:S01]  /*0100*/  LDCU UR5, c[0x0][0x3c0] ;  /* 0x00007800ff0577ac */ /* 0x000e220008000800 */
[----:B------:R-:W0:Y:S02]  /*0110*/  LDCU UR9, c[0x0][0x3c0] ;  /* 0x00007800ff0977ac */ /* 0x000e240008000800 */
[----:B0-----:R-:W-:-:S05]  /*0120*/  IMAD.WIDE R12, R5, 0x4, R12 ;  /* 0x00000004050c7825 */ /* 0x001fca00078e020c */
[----:B-1----:R0:W5:Y:S01]  /*0130*/  LDG.E R20, desc[UR6][R12.64] ;  /* 0x000000060c147981 */ /* 0x002162000c1e1900 */
[----:B--2---:R-:W-:-:S05]  /*0140*/  IMAD.WIDE R14, R5, 0x4, R14 ;  /* 0x00000004050e7825 */ /* 0x004fca00078e020e */
[----:B------:R0:W5:Y:S01]  /*0150*/  LDG.E R2, desc[UR6][R14.64] ;  /* 0x000000060e027981 */ /* 0x000162000c1e1900 */
[----:B----4-:R-:W-:Y:S01]  /*0160*/  VIADD R5, R5, -UR4 ;  /* 0x8000000405057c36 */ /* 0x010fe20008000000 */
[----:B------:R-:W1:Y:S04]  /*0170*/  LDC R4, c[0x0][0x360] ;  /* 0x0000d800ff047b82 */ /* 0x000e680000000800 */
[----:B---3--:R-:W-:-:S04]  /*0180*/  VIADDMNMX R24, R5, 0x1, R22, PT ;  /* 0x0000000105187846 */ /* 0x008fc80003800116 */
[----:B------:R-:W-:Y:S01]  /*0190*/  ISETP.GE.AND P0, PT, R3, R24, PT ;  /* 0x000000180300720c */ /* 0x000fe20003f06270 */
[----:B------:R-:W-:Y:S01]  /*01a0*/  BSSY.RECONVERGENT B0, `(.L_x_19) ;  /* 0x0000051000007945 */ /* 0x000fe20003800200 */
[----:B------:R-:W-:-:S11]  /*01b0*/  MOV R21, 0xff800000 ;  /* 0xff80000000157802 */ /* 0x000fd60000000f00 */
[----:B0-----:R-:W-:Y:S05]  /*01c0*/  @P0 BRA `(.L_x_20) ;  /* 0x0000000400380947 */ /* 0x001fea0003800000 */
[----:B-1----:R-:W0:Y:S01]  /*01d0*/  I2F.U32.RP R11, R4 ;  /* 0x00000004000b7306 */ /* 0x002e220000209000 */
[----:B------:R-:W-:Y:S01]  /*01e0*/  IMAD.IADD R9, R3, 0x1, R4 ;  /* 0x0000000103097824 */ /* 0x000fe200078e0204 */
[----:B------:R-:W-:Y:S01]  /*01f0*/  ISETP.NE.U32.AND P2, PT, R4, RZ, PT ;  /* 0x000000ff0400720c */ /* 0x000fe20003f45070 */
[----:B------:R-:W-:Y:S01]  /*0200*/  BSSY.RECONVERGENT B1, `(.L_x_21) ;  /* 0x000002e000017945 */ /* 0x000fe20003800200 */
[----:B------:R-:W-:Y:S02]  /*0210*/  MOV R21, 0xff800000 ;  /* 0xff80000000157802 */ /* 0x000fe40000000f00 */
[----:B------:R-:W-:Y:S02]  /*0220*/  ISETP.GE.U32.AND P0, PT, R9, R24, PT ;  /* 0x000000180900720c */ /* 0x000fe40003f06070 */
[----:B------:R-:W-:Y:S02]  /*0230*/  VIMNMX.U32 R8, PT, PT, R24, R9, !PT ;  /* 0x0000000918087248 */ /* 0x000fe40007fe0000 */
[----:B------:R-:W-:-:S02]  /*0240*/  SEL R10, RZ, 0x1, P0 ;  /* 0x00000001ff0a7807 */ /* 0x000fc40000000000 */
[----:B------:R-:W-:Y:S02]  /*0250*/  MOV R23, R3 ;  /* 0x0000000300177202 */ /* 0x000fe40000000f00 */
[----:B------:R-:W-:Y:S01]  /*0260*/  IADD3 R9, PT, PT, R8, -R9, -R10 ;  /* 0x8000000908097210 */ /* 0x000fe20007ffe80a */
[----:B0-----:R-:W0:Y:S02]  /*0270*/  MUFU.RCP R11, R11 ;  /* 0x0000000b000b7308 */ /* 0x001e240000001000 */
[----:B0-----:R-:W-:-:S06]  /*0280*/  VIADD R6, R11, 0xffffffe ;  /* 0x0ffffffe0b067836 */ /* 0x001fcc0000000000 */
[----:B------:R0:W1:Y:S02]  /*0290*/  F2I.FTZ.U32.TRUNC.NTZ R7, R6 ;  /* 0x0000000600077305 */ /* 0x000064000021f000 */
[----:B0-----:R-:W-:Y:S01]  /*02a0*/  HFMA2 R6, -RZ, RZ, 0, 0 ;  /* 0x00000000ff067431 */ /* 0x001fe200000001ff */
[----:B-1----:R-:W-:-:S05]  /*02b0*/  IADD3 R17, PT, PT, RZ, -R7, RZ ;  /* 0x80000007ff117210 */ /* 0x002fca0007ffe0ff */
[----:B------:R-:W-:-:S04]  /*02c0*/  IMAD R17, R17, R4, RZ ;  /* 0x0000000411117224 */ /* 0x000fc800078e02ff */
[----:B------:R-:W-:-:S06]  /*02d0*/  IMAD.HI.U32 R16, R7, R17, R6 ;  /* 0x0000001107107227 */ /* 0x000fcc00078e0006 */
[----:B------:R-:W-:-:S05]  /*02e0*/  IMAD.HI.U32 R7, R16, R9, RZ ;  /* 0x0000000910077227 */ /* 0x000fca00078e00ff */
[----:B------:R-:W-:-:S05]  /*02f0*/  IADD3 R6, PT, PT, -R7, RZ, RZ ;  /* 0x000000ff07067210 */ /* 0x000fca0007ffe1ff */
[----:B------:R-:W-:-:S05]  /*0300*/  IMAD R9, R4, R6, R9 ;  /* 0x0000000604097224 */ /* 0x000fca00078e0209 */
[----:B------:R-:W-:-:S13]  /*0310*/  ISETP.GE.U32.AND P0, PT, R9, R4, PT ;  /* 0x000000040900720c */ /* 0x000fda0003f06070 */
[----:B------:R-:W-:Y:S01]  /*0320*/  @P0 IMAD.IADD R9, R9, 0x1, -R4 ;  /* 0x0000000109090824 */ /* 0x000fe200078e0a04 */
[----:B------:R-:W-:-:S04]  /*0330*/  @P0 IADD3 R7, PT, PT, R7, 0x1, RZ ;  /* 0x0000000107070810 */ /* 0x000fc80007ffe0ff */
[----:B------:R-:W-:-:S13]  /*0340*/  ISETP.GE.U32.AND P1, PT, R9, R4, PT ;  /* 0x000000040900720c */ /* 0x000fda0003f26070 */
[----:B------:R-:W-:Y:S02]  /*0350*/  @P1 IADD3 R7, PT, PT, R7, 0x1, RZ ;  /* 0x0000000107071810 */ /* 0x000fe40007ffe0ff */
[----:B------:R-:W-:-:S05]  /*0360*/  @!P2 LOP3.LUT R7, RZ, R4, RZ, 0x33, !PT ;  /* 0x00000004ff07a212 */ /* 0x000fca00078e33ff */
[----:B------:R-:W-:-:S05]  /*0370*/  IMAD.IADD R10, R10, 0x1, R7 ;  /* 0x000000010a0a7824 */ /* 0x000fca00078e0207 */
[C---:B------:R-:W-:Y:S02]  /*0380*/  LOP3.LUT R6, R10.reuse, 0x3, RZ, 0xc0, !PT ;  /* 0x000000030a067812 */ /* 0x040fe400078ec0ff */
[----:B------:R-:W-:Y:S02]  /*0390*/  ISETP.GE.U32.AND P1, PT, R10, 0x3, PT ;  /* 0x000000030a00780c */ /* 0x000fe40003f26070 */
[----:B------:R-:W-:-:S13]  /*03a0*/  ISETP.NE.AND P0, PT, R6, 0x3, PT ;  /* 0x000000030600780c */ /* 0x000fda0003f05270 */
[----:B------:R-:W-:Y:S05]  /*03b0*/  @!P0 BRA `(.L_x_22) ;  /* 0x0000000000488947 */ /* 0x000fea0003800000 */
[----:B------:R-:W0:Y:S01]  /*03c0*/  LDC.64 R6, c[0x0][0x380] ;  /* 0x0000e000ff067b82 */ /* 0x000e220000000a00 */
[----:B------:R-:W1:Y:S01]  /*03d0*/  LDCU UR4, c[0x0][0x3b8] ;  /* 0x00007700ff0477ac */ /* 0x000e620008000800 */
[----:B------:R-:W-:Y:S01]  /*03e0*/  VIADD R10, R10, 0x1 ;  /* 0x000000010a0a7836 */ /* 0x000fe20000000000 */
[----:B------:R-:W-:Y:S02]  /*03f0*/  MOV R21, 0xff800000 ;  /* 0xff80000000157802 */ /* 0x000fe40000000f00 */
[----:B------:R-:W-:Y:S02]  /*0400*/  MOV R23, R3 ;  /* 0x0000000300177202 */ /* 0x000fe40000000f00 */
[----:B------:R-:W-:-:S05]  /*0410*/  LOP3.LUT R10, R10, 0x3, RZ, 0xc0, !PT ;  /* 0x000000030a0a7812 */ /* 0x000fca00078ec0ff */
[----:B------:R-:W-:Y:S02]  /*0420*/  IMAD.MOV R10, RZ, RZ, -R10 ;  /* 0x000000ffff0a7224 */ /* 0x000fe400078e0a0a */
[----:B-1----:R-:W-:-:S07]  /*0430*/  IMAD R11, R0, UR4, R3 ;  /* 0x00000004000b7c24 */ /* 0x002fce000f8e0203 */
.L_x_23:
[----:B0-----:R-:W-:-:S06]  /*0440*/  IMAD.WIDE R8, R11, 0x2, R6 ;  /* 0x000000020b087825 */ /* 0x001fcc00078e0206 */
[----:B------:R-:W2:Y:S01]  /*0450*/  LDG.E.U16.CONSTANT R8, desc[UR6][R8.64] ;  /* 0x0000000608087981 */ /* 0x000ea2000c1e9500 */
[----:B------:R-:W-:Y:S01]  /*0460*/  IADD3 R10, PT, PT, R10, 0x1, RZ ;  /* 0x000000010a0a7810 */ /* 0x000fe20007ffe0ff */
[C---:B------:R-:W-:Y:S01]  /*0470*/  IMAD.IADD R11, R4.reuse, 0x1, R11 ;  /* 0x00000001040b7824 */ /* 0x040fe200078e020b */
[----:B------:R-:W-:Y:S02]  /*0480*/  IADD3 R23, PT, PT, R4, R23, RZ ;  /* 0x0000001704177210 */ /* 0x000fe40007ffe0ff */
[----:B------:R-:W-:Y:S01]  /*0490*/  ISETP.NE.AND P0, PT, R10, RZ, PT ;  /* 0x000000ff0a00720c */ /* 0x000fe20003f05270 */
[----:B--2---:R-:W-:-:S05]  /*04a0*/  HADD2.F32 R16, -RZ, R8.H0_H0 ;  /* 0x20000008ff107230 */ /* 0x004fca0000004100 */
[----:B------:R-:W-:-:S05]  /*04b0*/  FMUL R16, R16, UR5 ;  /* 0x0000000510107c20 */ /* 0x000fca0008400000 */
[----:B------:R-:W-:Y:S02]  /*04c0*/  FMNMX R21, R16, R21, !PT ;  /* 0x0000001510157209 */ /* 0x000fe40007800000 */
[----:B------:R-:W-:Y:S05]  /*04d0*/  @P0 BRA `(.L_x_23) ;  /* 0xfffffffc00d80947 */ /* 0x000fea000383ffff */
.L_x_22:
[----:B------:R-:W-:Y:S05]  /*04e0*/  BSYNC.RECONVERGENT B1 ;  /* 0x0000000000017941 */ /* 0x000fea0003800200 */
.L_x_21:
[----:B------:R-:W-:Y:S05]  /*04f0*/  @!P1 BRA `(.L_x_20) ;  /* 0x00000000006c9947 */ /* 0x000fea0003800000 */
[----:B------:R-:W0:Y:S01]  /*0500*/  LDC.64 R6, c[0x0][0x380] ;  /* 0x0000e000ff067b82 */ /* 0x000e220000000a00 */
[----:B------:R-:W-:-:S07]  /*0510*/  SHF.L.U32 R25, R4, 0x1, RZ ;  /* 0x0000000104197819 */ /* 0x000fce00000006ff */
.L_x_24:
[----:B------:R-:W-:-:S04]  /*0520*/  IMAD R9, R0, UR8, R23 ;  /* 0x0000000800097c24 */ /* 0x000fc8000f8e0217 */
[----:B0-----:R-:W-:-:S03]  /*0530*/  IMAD.WIDE R8, R9, 0x2, R6 ;  /* 0x0000000209087825 */ /* 0x001fc600078e0206 */
[----:B------:R-:W-:-:S03]  /*0540*/  IADD3 R10, P0, PT, R25, R8, RZ ;  /* 0x00000008190a7210 */ /* 0x000fc60007f1e0ff */
[----:B------:R-:W2:Y:S01]  /*0550*/  LDG.E.U16.CONSTANT R8, desc[UR6][R8.64] ;  /* 0x0000000608087981 */ /* 0x000ea2000c1e9500 */
[----:B------:R-:W-:Y:S02]  /*0560*/  IADD3.X R11, PT, PT, RZ, R9, RZ, P0, !PT ;  /* 0x00000009ff0b7210 */ /* 0x000fe400007fe4ff */
[----:B------:R-:W-:-:S03]  /*0570*/  IADD3 R16, P0, PT, R25, R10, RZ ;  /* 0x0000000a19107210 */ /* 0x000fc60007f1e0ff */
[----:B------:R-:W3:Y:S02]  /*0580*/  LDG.E.U16.CONSTANT R10, desc[UR6][R10.64] ;  /* 0x000000060a0a7981 */ /* 0x000ee4000c1e9500 */
[----:B------:R-:W-:Y:S01]  /*0590*/  IMAD.X R17, RZ, RZ, R11, P0 ;  /* 0x000000ffff117224 */ /* 0x000fe200000e060b */
[----:B------:R-:W-:-:S04]  /*05a0*/  IADD3 R18, P0, PT, R25, R16, RZ ;  /* 0x0000001019127210 */ /* 0x000fc80007f1e0ff */
[----:B------:R-:W-:Y:S01]  /*05b0*/  IADD3.X R19, PT, PT, RZ, R17, RZ, P0, !PT ;  /* 0x00000011ff137210 */ /* 0x000fe200007fe4ff */
[----:B------:R-:W4:Y:S04]  /*05c0*/  LDG.E.U16.CONSTANT R16, desc[UR6][R16.64] ;  /* 0x0000000610107981 */ /* 0x000f28000c1e9500 */
[----:B------:R-:W4:Y:S01]  /*05d0*/  LDG.E.U16.CONSTANT R18, desc[UR6][R18.64] ;  /* 0x0000000612127981 */ /* 0x000f22000c1e9500 */
[----:B------:R-:W-:-:S04]  /*05e0*/  LEA R23, R4, R23, 0x2 ;  /* 0x0000001704177211 */ /* 0x000fc800078e10ff */
[----:B------:R-:W-:Y:S01]  /*05f0*/  ISETP.GE.AND P0, PT, R23, R24, PT ;  /* 0x000000181700720c */ /* 0x000fe20003f06270 */
[----:B--2---:R-:W-:Y:S02]  /*0600*/  HADD2.F32 R26, -RZ, R8.H0_H0 ;  /* 0x20000008ff1a7230 */ /* 0x004fe40000004100 */
[----:B---3--:R-:W-:-:S03]  /*0610*/  HADD2.F32 R27, -RZ, R10.H0_H0 ;  /* 0x2000000aff1b7230 */ /* 0x008fc60000004100 */
[----:B------:R-:W-:Y:S02]  /*0620*/  FMUL R26, R26, UR9 ;  /* 0x000000091a1a7c20 */ /* 0x000fe40008400000 */
[----:B------:R-:W-:Y:S01]  /*0630*/  FMUL R27, R27, UR9 ;  /* 0x000000091b1b7c20 */ /* 0x000fe20008400000 */
[----:B----4-:R-:W-:Y:S02]  /*0640*/  HADD2.F32 R28, -RZ, R16.H0_H0 ;  /* 0x20000010ff1c7230 */ /* 0x010fe40000004100 */
[----:B------:R-:W-:-:S03]  /*0650*/  HADD2.F32 R29, -RZ, R18.H0_H0 ;  /* 0x20000012ff1d7230 */ /* 0x000fc60000004100 */
[----:B------:R-:W-:Y:S01]  /*0660*/  FMUL R28, R28, UR9 ;  /* 0x000000091c1c7c20 */ /* 0x000fe20008400000 */
[----:B------:R-:W-:Y:S01]  /*0670*/  FMNMX3 R21, R21, R26, R27, !PT ;  /* 0x0000001a15157276 */ /* 0x000fe2000780001b */
[----:B------:R-:W-:-:S05]  /*0680*/  FMUL R29, R29, UR9 ;  /* 0x000000091d1d7c20 */ /* 0x000fca0008400000 */
[----:B------:R-:W-:Y:S01]  /*0690*/  FMNMX3 R21, R21, R28, R29, !PT ;  /* 0x0000001c15157276 */ /* 0x000fe2000780001d */
[----:B------:R-:W-:Y:S06]  /*06a0*/  @!P0 BRA `(.L_x_24) ;  /* 0xfffffffc009c8947 */ /* 0x000fec000383ffff */
.L_x_20:
[----:B------:R-:W-:Y:S05]  /*06b0*/  BSYNC.RECONVERGENT B0 ;  /* 0x0000000000007941 */ /* 0x000fea0003800200 */
.L_x_19:
[----:B------:R-:W0:Y:S01]  /*06c0*/  SHFL.BFLY PT, R6, R21, 0x10, 0x1f ;  /* 0x0e001f0015067f89 */ /* 0x000e2200000e0000 */
[----:B------:R-:W2:Y:S01]  /*06d0*/  S2UR UR5, SR_CgaCtaId ;  /* 0x00000000000579c3 */ /* 0x000ea20000008800 */
[----:B------:R-:W-:Y:S01]  /*06e0*/  UMOV UR4, 0x400 ;  /* 0x0000040000047882 */ /* 0x000fe20000000000 */
[----:B------:R-:W3:Y:S01]  /*06f0*/  LDCU UR8, c[0x0][0x3b4] ;  /* 0x00007680ff0877ac */ /* 0x000ee20008000800 */
[----:B------:R-:W-:Y:S01]  /*0700*/  BSSY.RECONVERGENT B0, `(.L_x_25) ;  /* 0x00000e4000007945 */ /* 0x000fe20003800200 */
[----:B0-----:R-:W-:Y:S01]  /*0710*/  FMNMX R8, R6, R21, !PT ;  /* 0x0000001506087209 */ /* 0x001fe20007800000 */
[----:B--2---:R-:W-:Y:S01]  /*0720*/  ULEA UR4, UR5, UR4, 0x18 ;  /* 0x0000000405047291 */ /* 0x004fe2000f8ec0ff */
[----:B------:R-:W-:-:S03]  /*0730*/  HFMA2 R21, -RZ, RZ, 0.96630859375, -0.0022525787353515625 ;  /* 0x3bbb989dff157431 */ /* 0x000fc600000001ff */
[----:B------:R-:W0:Y:S02]  /*0740*/  SHFL.BFLY PT, R7, R8, 0x8, 0x1f ;  /* 0x0d001f0008077f89 */ /* 0x000e2400000e0000 */
[----:B0-----:R-:W-:Y:S02]  /*0750*/  FMNMX R9, R8, R7, !PT ;  /* 0x0000000708097209 */ /* 0x001fe40007800000 */
[----:B------:R-:W-:-:S03]  /*0760*/  SHF.R.U32.HI R8, RZ, 0x3, R3 ;  /* 0x00000003ff087819 */ /* 0x000fc60000011603 */
[----:B------:R-:W0:Y:S01]  /*0770*/  SHFL.BFLY PT, R6, R9, 0x4, 0x1f ;  /* 0x0c801f0009067f89 */ /* 0x000e2200000e0000 */
[----:B------:R-:W-:Y:S02]  /*0780*/  LOP3.LUT R8, R8, 0x7c, RZ, 0xc0, !PT ;  /* 0x0000007c08087812 */ /* 0x000fe400078ec0ff */
[----:B0-----:R-:W-:Y:S02]  /*0790*/  FMNMX R10, R9, R6, !PT ;  /* 0x00000006090a7209 */ /* 0x001fe40007800000 */
[----:B-1----:R-:W-:Y:S02]  /*07a0*/  SHF.R.U32.HI R6, RZ, 0x5, R4 ;  /* 0x00000005ff067819 */ /* 0x002fe40000011604 */
[C---:B------:R-:W-:Y:S01]  /*07b0*/  LEA R9, R3.reuse, UR4, 0x2 ;  /* 0x0000000403097c11 */ /* 0x040fe2000f8e10ff */
[----:B------:R-:W0:Y:S01]  /*07c0*/  SHFL.BFLY PT, R7, R10, 0x2, 0x1f ;  /* 0x0c401f000a077f89 */ /* 0x000e2200000e0000 */
[C---:B------:R-:W-:Y:S02]  /*07d0*/  ISETP.GE.U32.AND P1, PT, R3.reuse, R6, PT ;  /* 0x000000060300720c */ /* 0x040fe40003f26070 */
[----:B0-----:R-:W-:Y:S01]  /*07e0*/  FMNMX R11, R10, R7, !PT ;  /* 0x000000070a0b7209 */ /* 0x001fe20007800000 */
[----:B------:R-:W-:Y:S01]  /*07f0*/  IMAD.MOV.U32 R10, RZ, RZ, -0x800000 ;  /* 0xff800000ff0a7424 */ /* 0x000fe200078e00ff */
[----:B------:R-:W-:-:S03]  /*0800*/  LOP3.LUT P0, R7, R3, 0x1f, RZ, 0xc0, !PT ;  /* 0x0000001f03077812 */ /* 0x000fc6000780c0ff */
[----:B------:R-:W0:Y:S02]  /*0810*/  SHFL.BFLY PT, R16, R11, 0x1, 0x1f ;  /* 0x0c201f000b107f89 */ /* 0x000e2400000e0000 */
[----:B0-----:R-:W-:-:S08]  /*0820*/  FMNMX R19, R11, R16, !PT ;  /* 0x000000100b137209 */ /* 0x001fd00007800000 */
[----:B------:R-:W-:Y:S01]  /*0830*/  @!P0 STS [R8+UR4], R19 ;  /* 0x0000001308008988 */ /* 0x000fe20008000804 */
[----:B------:R-:W-:Y:S01]  /*0840*/  BAR.SYNC.DEFER_BLOCKING 0x0 ;  /* 0x0000000000007b1d */ /* 0x000fe20000010000 */
[----:B------:R-:W-:-:S05]  /*0850*/  ISETP.GE.AND P0, PT, R3, R22, PT ;  /* 0x000000160300720c */ /* 0x000fca0003f06270 */
[----:B------:R-:W0:Y:S04]  /*0860*/  @!P1 LDS R10, [R9] ;  /* 0x00000000090a9984 */ /* 0x000e280000000800 */
[----:B0-----:R-:W0:Y:S02]  /*0870*/  SHFL.BFLY PT, R11, R10, 0x10, 0x1f ;  /* 0x0e001f000a0b7f89 */ /* 0x001e2400000e0000 */
[----:B0-----:R-:W-:-:S05]  /*0880*/  FMNMX R11, R11, R10, !PT ;  /* 0x0000000a0b0b7209 */ /* 0x001fca0007800000 */
[----:B------:R-:W0:Y:S02]  /*0890*/  SHFL.BFLY PT, R16, R11, 0x8, 0x1f ;  /* 0x0d001f000b107f89 */ /* 0x000e2400000e0000 */
[----:B0-----:R-:W-:Y:S02]  /*08a0*/  FMNMX R16, R11, R16, !PT ;  /* 0x000000100b107209 */ /* 0x001fe40007800000 */
[----:B------:R-:W-:-:S03]  /*08b0*/  MOV R11, 0x437c0000 ;  /* 0x437c0000000b7802 */ /* 0x000fc60000000f00 */
[----:B------:R-:W0:Y:S02]  /*08c0*/  SHFL.BFLY PT, R17, R16, 0x4, 0x1f ;  /* 0x0c801f0010117f89 */ /* 0x000e2400000e0000 */
[----:B0-----:R-:W-:-:S05]  /*08d0*/  FMNMX R17, R16, R17, !PT ;  /* 0x0000001110117209 */ /* 0x001fca0007800000 */
[----:B------:R-:W0:Y:S02]  /*08e0*/  SHFL.BFLY PT, R18, R17, 0x2, 0x1f ;  /* 0x0c401f0011127f89 */ /* 0x000e2400000e0000 */
[----:B0-----:R-:W-:-:S05]  /*08f0*/  FMNMX R18, R17, R18, !PT ;  /* 0x0000001211127209 */ /* 0x001fca0007800000 */
[----:B------:R-:W0:Y:S02]  /*0900*/  SHFL.BFLY PT, R19, R18, 0x1, 0x1f ;  /* 0x0c201f0012137f89 */ /* 0x000e2400000e0000 */
[----:B0-----:R-:W-:-:S05]  /*0910*/  FMNMX R19, R18, R19, !PT ;  /* 0x0000001312137209 */ /* 0x001fca0007800000 */
[----:B------:R-:W0:Y:S02]  /*0920*/  SHFL.IDX PT, R9, R19, RZ, 0x1f ;  /* 0x00001fff13097589 */ /* 0x000e2400000e0000 */
[----:B0----5:R-:W-:-:S05]  /*0930*/  FMNMX R9, R20, R9, !PT ;  /* 0x0000000914097209 */ /* 0x021fca0007800000 */
[----:B------:R-:W-:-:S04]  /*0940*/  FADD R20, R20, -R9 ;  /* 0x8000000914147221 */ /* 0x000fc80000000000 */
[----:B------:R-:W-:-:S04]  /*0950*/  FFMA.SAT R10, R20, R21, 0.5 ;  /* 0x3f000000140a7423 */ /* 0x000fc80000002015 */
[----:B------:R-:W-:-:S04]  /*0960*/  FFMA.RM R10, R10, R11, 12582913 ;  /* 0x4b4000010a0a7423 */ /* 0x000fc8000000400b */
[----:B------:R-:W-:-:S04]  /*0970*/  FADD R11, R10, -12583039 ;  /* 0xcb40007f0a0b7421 */ /* 0x000fc80000000000 */
[----:B------:R-:W-:-:S04]  /*0980*/  FFMA R11, R20, 1.4426950216293334961, -R11 ;  /* 0x3fb8aa3b140b7823 */ /* 0x000fc8000000080b */
[----:B------:R-:W-:Y:S01]  /*0990*/  FFMA R20, R20, 1.925963033500011079e-08, R11 ;  /* 0x32a5706014147823 */ /* 0x000fe2000000000b */
[----:B------:R-:W-:Y:S02]  /*09a0*/  IMAD.SHL.U32 R11, R10, 0x800000, RZ ;  /* 0x008000000a0b7824 */ /* 0x000fe400078e00ff */
[----:B------:R-:W-:-:S03]  /*09b0*/  HFMA2 R10, -RZ, RZ, 0, 0 ;  /* 0x00000000ff0a7431 */ /* 0x000fc600000001ff */
[----:B------:R-:W0:Y:S02]  /*09c0*/  MUFU.EX2 R20, R20 ;  /* 0x0000001400147308 */ /* 0x000e240000000800 */
[----:B0-----:R-:W-:Y:S01]  /*09d0*/  FMUL R11, R11, R20 ;  /* 0x000000140b0b7220 */ /* 0x001fe20000400000 */
[----:B---3--:R-:W-:Y:S06]  /*09e0*/  @P0 BRA `(.L_x_26) ;  /* 0x0000000800d40947 */ /* 0x008fec0003800000 */
[----:B------:R-:W0:Y:S01]  /*09f0*/  I2F.U32.RP R18, R4 ;  /* 0x0000000400127306 */ /* 0x000e220000209000 */
[----:B------:R-:W-:Y:S01]  /*0a00*/  IADD3 R21, PT, PT, R3, R4, RZ ;  /* 0x0000000403157210 */ /* 0x000fe20007ffe0ff */
[----:B------:R-:W-:Y:S01]  /*0a10*/  BSSY.RECONVERGENT B1, `(.L_x_27) ;  /* 0x0000042000017945 */ /* 0x000fe20003800200 */
[----:B------:R-:W-:Y:S01]  /*0a20*/  ISETP.NE.U32.AND P2, PT, R4, RZ, PT ;  /* 0x000000ff0400720c */ /* 0x000fe20003f45070 */
[----:B------:R-:W-:Y:S01]  /*0a30*/  IMAD.MOV.U32 R20, RZ, RZ, R3 ;  /* 0x000000ffff147224 */ /* 0x000fe200078e0003 */
[CC--:B------:R-:W-:Y:S02]  /*0a40*/  ISETP.GE.U32.AND P0, PT, R21.reuse, R22.reuse, PT ;  /* 0x000000161500720c */ /* 0x0c0fe40003f06070 */
[----:B------:R-:W-:Y:S02]  /*0a50*/  VIMNMX.U32 R10, PT, PT, R21, R22, !PT ;  /* 0x00000016150a7248 */ /* 0x000fe40007fe0000 */
[----:B------:R-:W-:Y:S01]  /*0a60*/  SEL R19, RZ, 0x1, P0 ;  /* 0x00000001ff137807 */ /* 0x000fe20000000000 */
[----:B0-----:R-:W0:Y:S02]  /*0a70*/  MUFU.RCP R18, R18 ;  /* 0x0000001200127308 */ /* 0x001e240000001000 */
[----:B0-----:R-:W-:-:S06]  /*0a80*/  IADD3 R16, PT, PT, R18, 0xffffffe, RZ ;  /* 0x0ffffffe12107810 */ /* 0x001fcc0007ffe0ff */
[----:B------:R0:W1:Y:S02]  /*0a90*/  F2I.FTZ.U32.TRUNC.NTZ R17, R16 ;  /* 0x0000001000117305 */ /* 0x000064000021f000 */
[----:B0-----:R-:W-:Y:S01]  /*0aa0*/  MOV R16, RZ ;  /* 0x000000ff00107202 */ /* 0x001fe20000000f00 */
[----:B-1----:R-:W-:-:S04]  /*0ab0*/  IMAD.MOV R23, RZ, RZ, -R17 ;  /* 0x000000ffff177224 */ /* 0x002fc800078e0a11 */
[----:B------:R-:W-:-:S04]  /*0ac0*/  IMAD R23, R23, R4, RZ ;  /* 0x0000000417177224 */ /* 0x000fc800078e02ff */
[----:B------:R-:W-:Y:S01]  /*0ad0*/  IMAD.HI.U32 R18, R17, R23, R16 ;  /* 0x0000001711127227 */ /* 0x000fe200078e0010 */
[----:B------:R-:W-:-:S05]  /*0ae0*/  IADD3 R17, PT, PT, R10, -R21, -R19 ;  /* 0x800000150a117210 */ /* 0x000fca0007ffe813 */
[----:B------:R-:W-:-:S04]  /*0af0*/  IMAD.HI.U32 R10, R18, R17, RZ ;  /* 0x00000011120a7227 */ /* 0x000fc800078e00ff */
[----:B------:R-:W-:-:S04]  /*0b00*/  IMAD.MOV R16, RZ, RZ, -R10 ;  /* 0x000000ffff107224 */ /* 0x000fc800078e0a0a */
[----:B------:R-:W-:-:S05]  /*0b10*/  IMAD R17, R4, R16, R17 ;  /* 0x0000001004117224 */ /* 0x000fca00078e0211 */
[----:B------:R-:W-:-:S13]  /*0b20*/  ISETP.GE.U32.AND P0, PT, R17, R4, PT ;  /* 0x000000041100720c */ /* 0x000fda0003f06070 */
[-C--:B------:R-:W-:Y:S02]  /*0b30*/  @P0 IADD3 R17, PT, PT, R17, -R4.reuse, RZ ;  /* 0x8000000411110210 */ /* 0x080fe40007ffe0ff */
[----:B------:R-:W-:Y:S02]  /*0b40*/  @P0 IADD3 R10, PT, PT, R10, 0x1, RZ ;  /* 0x000000010a0a0810 */ /* 0x000fe40007ffe0ff */
[----:B------:R-:W-:-:S13]  /*0b50*/  ISETP.GE.U32.AND P1, PT, R17, R4, PT ;  /* 0x000000041100720c */ /* 0x000fda0003f26070 */
[----:B------:R-:W-:Y:S01]  /*0b60*/  @P1 VIADD R10, R10, 0x1 ;  /* 0x000000010a0a1836 */ /* 0x000fe20000000000 */
[----:B------:R-:W-:-:S04]  /*0b70*/  @!P2 LOP3.LUT R10, RZ, R4, RZ, 0x33, !PT ;  /* 0x00000004ff0aa212 */ /* 0x000fc800078e33ff */
[----:B------:R-:W-:-:S04]  /*0b80*/  IADD3 R19, PT, PT, R19, R10, RZ ;  /* 0x0000000a13137210 */ /* 0x000fc80007ffe0ff */
[C---:B------:R-:W-:Y:S02]  /*0b90*/  LOP3.LUT R10, R19.reuse, 0x3, RZ, 0xc0, !PT ;  /* 0x00000003130a7812 */ /* 0x040fe400078ec0ff */
[----:B------:R-:W-:Y:S02]  /*0ba0*/  ISETP.GE.U32.AND P2, PT, R19, 0x3, PT ;  /* 0x000000031300780c */ /* 0x000fe40003f46070 */
[----:B------:R-:W-:Y:S02]  /*0bb0*/  ISETP.NE.AND P0, PT, R10, 0x3, PT ;  /* 0x000000030a00780c */ /* 0x000fe40003f05270 */
[----:B------:R-:W-:-:S11]  /*0bc0*/  MOV R10, RZ ;  /* 0x000000ff000a7202 */ /* 0x000fd60000000f00 */
[----:B------:R-:W-:Y:S05]  /*0bd0*/  @!P0 BRA `(.L_x_28) ;  /* 0x0000000000948947 */ /* 0x000fea0003800000 */
[----:B------:R-:W0:Y:S01]  /*0be0*/  LDCU UR5, c[0x0][0x3b8] ;  /* 0x00007700ff0577ac */ /* 0x000e220008000800 */
[----:B------:R-:W-:Y:S01]  /*0bf0*/  IADD3 R10, PT, PT, R19, 0x1, RZ ;  /* 0x00000001130a7810 */ /* 0x000fe20007ffe0ff */
[--C-:B------:R-:W-:Y:S02]  /*0c00*/  IMAD R19, R0, R22, R3.reuse ;  /* 0x0000001600137224 */ /* 0x100fe400078e0203 */
[--C-:B------:R-:W-:Y:S01]  /*0c10*/  IMAD.MOV.U32 R20, RZ, RZ, R3.reuse ;  /* 0x000000ffff147224 */ /* 0x100fe200078e0003 */
[----:B------:R-:W-:Y:S02]  /*0c20*/  LOP3.LUT R18, R10, 0x3, RZ, 0xc0, !PT ;  /* 0x000000030a127812 */ /* 0x000fe400078ec0ff */
[----:B------:R-:W-:Y:S02]  /*0c30*/  MOV R10, RZ ;  /* 0x000000ff000a7202 */ /* 0x000fe40000000f00 */
[----:B------:R-:W-:Y:S01]  /*0c40*/  IADD3 R18, PT, PT, -R18, RZ, RZ ;  /* 0x000000ff12127210 */ /* 0x000fe20007ffe1ff */
[----:B0-----:R-:W-:-:S07]  /*0c50*/  IMAD R21, R0, UR5, R3 ;  /* 0x0000000500157c24 */ /* 0x001fce000f8e0203 */
.L_x_29:
[----:B------:R-:W-:-:S13]  /*0c60*/  ISETP.GE.AND P0, PT, R5, R20, PT ;  /* 0x000000140500720c */ /* 0x000fda0003f06270 */
[----:B0-----:R-:W0:Y:S08]  /*0c70*/  @P0 LDC.64 R16, c[0x0][0x380] ;  /* 0x0000e000ff100b82 */ /* 0x001e300000000a00 */
[----:B------:R-:W1:Y:S01]  /*0c80*/  @P0 LDC R23, c[0x0][0x3c0] ;  /* 0x0000f000ff170b82 */ /* 0x000e620000000800 */
[----:B0-----:R-:W-:-:S06]  /*0c90*/  @P0 IMAD.WIDE R16, R21, 0x2, R16 ;  /* 0x0000000215100825 */ /* 0x001fcc00078e0210 */
[----:B------:R-:W2:Y:S01]  /*0ca0*/  @P0 LDG.E.U16.CONSTANT R16, desc[UR6][R16.64] ;  /* 0x0000000610100981 */ /* 0x000ea2000c1e9500 */
[----:B------:R-:W-:Y:S01]  /*0cb0*/  @P0 MOV R25, 0x3bbb989d ;  /* 0x3bbb989d00190802 */ /* 0x000fe20000000f00 */
[----:B------:R-:W-:Y:S01]  /*0cc0*/  @P0 IMAD.MOV.U32 R24, RZ, RZ, 0x437c0000 ;  /* 0x437c0000ff180424 */ /* 0x000fe200078e00ff */
[----:B------:R-:W-:Y:S01]  /*0cd0*/  IADD3 R20, PT, PT, R4, R20, RZ ;  /* 0x0000001404147210 */ /* 0x000fe20007ffe0ff */
[----:B------:R-:W-:Y:S02]  /*0ce0*/  VIADD R18, R18, 0x1 ;  /* 0x0000000112127836 */ /* 0x000fe40000000000 */
[----:B------:R-:W-:-:S03]  /*0cf0*/  IMAD.IADD R21, R4, 0x1, R21 ;  /* 0x0000000104157824 */ /* 0x000fc600078e0215 */
[----:B------:R-:W-:Y:S01]  /*0d00*/  ISETP.NE.AND P1, PT, R18, RZ, PT ;  /* 0x000000ff1200720c */ /* 0x000fe20003f25270 */
[----:B--2---:R-:W-:Y:S02]  /*0d10*/  @P0 HADD2.F32 R22, -RZ, R16.H0_H0 ;  /* 0x20000010ff160230 */ /* 0x004fe40000004100 */
[----:B------:R-:W0:Y:S03]  /*0d20*/  LDC.64 R16, c[0x0][0x388] ;  /* 0x0000e200ff107b82 */ /* 0x000e260000000a00 */
[----:B-1----:R-:W-:-:S04]  /*0d30*/  @P0 FFMA R22, R22, R23, -R9 ;  /* 0x0000001716160223 */ /* 0x002fc80000000809 */
[----:B------:R-:W-:-:S04]  /*0d40*/  @P0 FFMA.SAT R23, R22, R25, 0.5 ;  /* 0x3f00000016170423 */ /* 0x000fc80000002019 */
[----:B------:R-:W-:-:S04]  /*0d50*/  @P0 FFMA.RM R24, R23, R24, 12582913 ;  /* 0x4b40000117180423 */ /* 0x000fc80000004018 */
[C---:B------:R-:W-:Y:S01]  /*0d60*/  @P0 FADD R23, R24.reuse, -12583039 ;  /* 0xcb40007f18170421 */ /* 0x040fe20000000000 */
[----:B------:R-:W-:-:S03]  /*0d70*/  @P0 SHF.L.U32 R24, R24, 0x17, RZ ;  /* 0x0000001718180819 */ /* 0x000fc600000006ff */
[----:B------:R-:W-:-:S04]  /*0d80*/  @P0 FFMA R23, R22, 1.4426950216293334961, -R23 ;  /* 0x3fb8aa3b16170823 */ /* 0x000fc80000000817 */
[----:B------:R-:W-:Y:S01]  /*0d90*/  @P0 FFMA R22, R22, 1.925963033500011079e-08, R23 ;  /* 0x32a5706016160823 */ /* 0x000fe20000000017 */
[----:B------:R-:W-:Y:S02]  /*0da0*/  HFMA2 R23, -RZ, RZ, 0, 0 ;  /* 0x00000000ff177431 */ /* 0x000fe400000001ff */
[----:B0-----:R-:W-:Y:S01]  /*0db0*/  IMAD.WIDE R16, R19, 0x2, R16 ;  /* 0x0000000213107825 */ /* 0x001fe200078e0210 */
[----:B------:R-:W-:Y:S01]  /*0dc0*/  IADD3 R19, PT, PT, R4, R19, RZ ;  /* 0x0000001304137210 */ /* 0x000fe20007ffe0ff */
[----:B------:R-:W0:Y:S02]  /*0dd0*/  @P0 MUFU.EX2 R25, R22 ;  /* 0x0000001600190308 */ /* 0x000e240000000800 */
[----:B0-----:R-:W-:-:S04]  /*0de0*/  @P0 FMUL R23, R24, R25 ;  /* 0x0000001918170220 */ /* 0x001fc80000400000 */
[----:B------:R-:W-:Y:S01]  /*0df0*/  @P0 FADD R10, R10, R23 ;  /* 0x000000170a0a0221 */ /* 0x000fe20000000000 */
[----:B------:R-:W-:-:S05]  /*0e00*/  F2FP.F16.F32.PACK_AB R24, RZ, R23 ;  /* 0x00000017ff18723e */ /* 0x000fca00000000ff */
[----:B------:R0:W-:Y:S01]  /*0e10*/  STG.E.U16 desc[UR6][R16.64], R24 ;  /* 0x0000001810007986 */ /* 0x0001e2000c101506 */
[----:B------:R-:W-:Y:S05]  /*0e20*/  @P1 BRA `(.L_x_29) ;  /* 0xfffffffc008c1947 */ /* 0x000fea000383ffff */
.L_x_28:
[----:B------:R-:W-:Y:S05]  /*0e30*/  BSYNC.RECONVERGENT B1 ;  /* 0x0000000000017941 */ /* 0x000fea0003800200 */
.L_x_27:
[----:B------:R-:W-:Y:S05]  /*0e40*/  @!P2 BRA `(.L_x_26) ;  /* 0x0000000400bca947 */ /* 0x000fea0003800000 */
[----:B------:R-:W-:-:S07]  /*0e50*/  SHF.L.U32 R23, R4, 0x1, RZ ;  /* 0x0000000104177819 */ /* 0x000fce00000006ff */
.L_x_30:
[-C--:B------:R-:W-:Y:S02]  /*0e60*/  ISETP.GE.AND P3, PT, R5, R20.reuse, PT ;  /* 0x000000140500720c */ /* 0x080fe40003f66270 */
[----:B------:R-:W-:-:S04]  /*0e70*/  IADD3 R29, PT, PT, R4, R20, RZ ;  /* 0x00000014041d7210 */ /* 0x000fc80007ffe0ff */
[----:B------:R-:W-:-:S07]  /*0e80*/  ISETP.GE.AND P2, PT, R5, R29, PT ;  /* 0x0000001d0500720c */ /* 0x000fce0003f46270 */
[----:B------:R-:W1:Y:S08]  /*0e90*/  @P3 LDC R21, c[0x0][0x3b8] ;  /* 0x0000ee00ff153b82 */ /* 0x000e700000000800 */
[----:B------:R-:W2:Y:S08]  /*0ea0*/  @P3 LDC.64 R18, c[0x0][0x380] ;  /* 0x0000e000ff123b82 */ /* 0x000eb00000000a00 */
[----:B------:R-:W3:Y:S08]  /*0eb0*/  @P2 LDC R22, c[0x0][0x3b8] ;  /* 0x0000ee00ff162b82 */ /* 0x000ef00000000800 */
[----:B0-----:R-:W0:Y:S01]  /*0ec0*/  @P2 LDC.64 R16, c[0x0][0x380] ;  /* 0x0000e000ff102b82 */ /* 0x001e220000000a00 */
[----:B-1----:R-:W-:-:S04]  /*0ed0*/  @P3 IMAD R21, R0, R21, R20 ;  /* 0x0000001500153224 */ /* 0x002fc800078e0214 */
[----:B--2---:R-:W-:-:S03]  /*0ee0*/  @P3 IMAD.WIDE R18, R21, 0x2, R18 ;  /* 0x0000000215123825 */ /* 0x004fc600078e0212 */
[----:B------:R-:W1:Y:S03]  /*0ef0*/  @P2 LDC R27, c[0x0][0x3c0] ;  /* 0x0000f000ff1b2b82 */ /* 0x000e660000000800 */
[----:B------:R2:W4:Y:S01]  /*0f00*/  @P3 LDG.E.U16.CONSTANT R18, desc[UR6][R18.64] ;  /* 0x0000000612123981 */ /* 0x000522000c1e9500 */
[----:B---3--:R-:W-:-:S04]  /*0f10*/  @P2 IMAD R21, R0, R22, R29 ;  /* 0x0000001600152224 */ /* 0x008fc800078e021d */
[----:B0-----:R-:W-:Y:S02]  /*0f20*/  @P2 IMAD.WIDE R16, R21, 0x2, R16 ;  /* 0x0000000215102825 */ /* 0x001fe400078e0210 */
[----:B------:R-:W0:Y:S04]  /*0f30*/  @P3 LDC R21, c[0x0][0x3c0] ;  /* 0x0000f000ff153b82 */ /* 0x000e280000000800 */
[----:B------:R-:W3:Y:S01]  /*0f40*/  @P2 LDG.E.U16.CONSTANT R16, desc[UR6][R16.64] ;  /* 0x0000000610102981 */ /* 0x000ee2000c1e9500 */
[----:B------:R-:W-:Y:S01]  /*0f50*/  @P3 IMAD.MOV.U32 R26, RZ, RZ, 0x3bbb989d ;  /* 0x3bbb989dff1a3424 */ /* 0x000fe200078e00ff */
[----:B------:R-:W-:Y:S02]  /*0f60*/  @P3 MOV R25, 0x437c0000 ;  /* 0x437c000000193802 */ /* 0x000fe40000000f00 */
[----:B--2---:R-:W-:-:S02]  /*0f70*/  @P2 MOV R19, 0x3bbb989d ;  /* 0x3bbb989d00132802 */ /* 0x004fc40000000f00 */
[----:B------:R-:W-:-:S04]  /*0f80*/  IADD3 R29, PT, PT, R29, R4, RZ ;  /* 0x000000041d1d7210 */ /* 0x000fc80007ffe0ff */
[----:B------:R-:W-:Y:S01]  /*0f90*/  ISETP.GE.AND P0, PT, R5, R29, PT ;  /* 0x0000001d0500720c */ /* 0x000fe20003f06270 */
[----:B----4-:R-:W-:-:S05]  /*0fa0*/  @P3 HADD2.F32 R22, -RZ, R18.H0_H0 ;  /* 0x20000012ff163230 */ /* 0x010fca0000004100 */
[----:B0-----:R-:W-:-:S04]  /*0fb0*/  @P3 FFMA R21, R22, R21, -R9 ;  /* 0x0000001516153223 */ /* 0x001fc80000000809 */
[----:B------:R-:W-:Y:S01]  /*0fc0*/  @P3 FFMA.SAT R22, R21, R26, 0.5 ;  /* 0x3f00000015163423 */ /* 0x000fe2000000201a */
[----:B---3--:R-:W-:-:S03]  /*0fd0*/  @P2 HADD2.F32 R24, -RZ, R16.H0_H0 ;  /* 0x20000010ff182230 */ /* 0x008fc60000004100 */
[----:B------:R-:W-:Y:S02]  /*0fe0*/  @P3 FFMA.RM R17, R22, R25, 12582913 ;  /* 0x4b40000116113423 */ /* 0x000fe40000004019 */
[----:B-1----:R-:W-:Y:S01]  /*0ff0*/  @P2 FFMA R18, R24, R27, -R9 ;  /* 0x0000001b18122223 */ /* 0x002fe20000000809 */
[----:B------:R-:W-:Y:S02]  /*1000*/  @P2 IMAD.MOV.U32 R25, RZ, RZ, 0x437c0000 ;  /* 0x437c0000ff192424 */ /* 0x000fe400078e00ff */
[----:B------:R-:W-:Y:S01]  /*1010*/  @P3 FADD R22, R17, -12583039 ;  /* 0xcb40007f11163421 */ /* 0x000fe20000000000 */
[----:B------:R-:W0:Y:S01]  /*1020*/  LDC.64 R26, c[0x0][0x388] ;  /* 0x0000e200ff1a7b82 */ /* 0x000e220000000a00 */
[----:B------:R-:W-:-:S04]  /*1030*/  @P2 FFMA.SAT R16, R18, R19, 0.5 ;  /* 0x3f00000012102423 */ /* 0x000fc80000002013 */
[----:B------:R-:W-:Y:S01]  /*1040*/  @P2 FFMA.RM R16, R16, R25, 12582913 ;  /* 0x4b40000110102423 */ /* 0x000fe20000004019 */
[----:B------:R-:W-:-:S03]  /*1050*/  @P3 FFMA R22, R21, 1.4426950216293334961, -R22 ;  /* 0x3fb8aa3b15163823 */ /* 0x000fc60000000816 */
[----:B------:R-:W-:Y:S01]  /*1060*/  @P2 FADD R19, R16, -12583039 ;  /* 0xcb40007f10132421 */ /* 0x000fe20000000000 */
[----:B------:R-:W-:-:S03]  /*1070*/  @P3 FFMA R22, R21, 1.925963033500011079e-08, R22 ;  /* 0x32a5706015163823 */ /* 0x000fc60000000016 */
[----:B------:R-:W-:-:S03]  /*1080*/  @P2 FFMA R19, R18, 1.4426950216293334961, -R19 ;  /* 0x3fb8aa3b12132823 */ /* 0x000fc60000000813 */
[----:B------:R-:W1:Y:S01]  /*1090*/  @P3 MUFU.EX2 R22, R22 ;  /* 0x0000001600163308 */ /* 0x000e620000000800 */
[----:B------:R-:W-:Y:S01]  /*10a0*/  @P2 FFMA R18, R18, 1.925963033500011079e-08, R19 ;  /* 0x32a5706012122823 */ /* 0x000fe20000000013 */
[----:B------:R-:W-:-:S06]  /*10b0*/  HFMA2 R25, -RZ, RZ, 0, 0 ;  /* 0x00000000ff197431 */ /* 0x000fcc00000001ff */
[----:B------:R-:W2:Y:S01]  /*10c0*/  @P2 MUFU.EX2 R18, R18 ;  /* 0x0000001200122308 */ /* 0x000ea20000000800 */
[----:B------:R-:W-:Y:S02]  /*10d0*/  @P3 SHF.L.U32 R17, R17, 0x17, RZ ;  /* 0x0000001711113819 */ /* 0x000fe400000006ff */
[----:B------:R-:W-:Y:S01]  /*10e0*/  @P2 SHF.L.U32 R19, R16, 0x17, RZ ;  /* 0x0000001710132819 */ /* 0x000fe200000006ff */
[----:B------:R-:W-:Y:S02]  /*10f0*/  IMAD.MOV.U32 R21, RZ, RZ, RZ ;  /* 0x000000ffff157224 */ /* 0x000fe400078e00ff */
[----:B-1----:R-:W-:Y:S01]  /*1100*/  @P3 FMUL R25, R17, R22 ;  /* 0x0000001611193220 */ /* 0x002fe20000400000 */
[----:B------:R-:W-:Y:S01]  /*1110*/  IMAD R17, R0, UR8, R20 ;  /* 0x0000000800117c24 */ /* 0x000fe2000f8e0214 */
[----:B------:R-:W1:Y:S03]  /*1120*/  @P0 LDC R22, c[0x0][0x3c0] ;  /* 0x0000f000ff160b82 */ /* 0x000e660000000800 */
[----:B0-----:R-:W-:Y:S01]  /*1130*/  IMAD.WIDE R26, R17, 0x2, R26 ;  /* 0x00000002111a7825 */ /* 0x001fe200078e021a */
[----:B------:R-:W-:-:S03]  /*1140*/  F2FP.F16.F32.PACK_AB R17, RZ, R25 ;  /* 0x00000019ff11723e */ /* 0x000fc600000000ff */
[----:B--2---:R-:W-:Y:S01]  /*1150*/  @P2 FMUL R21, R19, R18 ;  /* 0x0000001213152220 */ /* 0x004fe20000400000 */
[----:B------:R-:W-:Y:S01]  /*1160*/  PRMT R19, R17, 0x7610, R19 ;  /* 0x0000761011137816 */ /* 0x000fe20000000013 */
[----:B------:R-:W0:Y:S03]  /*1170*/  @P0 LDC R20, c[0x0][0x3b8] ;  /* 0x0000ee00ff140b82 */ /* 0x000e260000000800 */
[----:B------:R-:W-:Y:S01]  /*1180*/  F2FP.F16.F32.PACK_AB R18, RZ, R21 ;  /* 0x00000015ff12723e */ /* 0x000fe200000000ff */
[----:B------:R2:W-:Y:S03]  /*1190*/  STG.E.U16 desc[UR6][R26.64], R19 ;  /* 0x000000131a007986 */ /* 0x0005e6000c101506 */
[----:B------:R-:W-:Y:S02]  /*11a0*/  PRMT R28, R18, 0x7610, R28 ;  /* 0x00007610121c7816 */ /* 0x000fe4000000001c */
[----:B--2---:R-:W2:Y:S01]  /*11b0*/  @P0 LDC.64 R18, c[0x0][0x380] ;  /* 0x0000e000ff120b82 */ /* 0x004ea20000000a00 */
[----:B0-----:R-:W-:-:S04]  /*11c0*/  @P0 IMAD R20, R0, R20, R29 ;  /* 0x0000001400140224 */ /* 0x001fc800078e021d */
[----:B--2---:R-:W-:-:S06]  /*11d0*/  @P0 IMAD.WIDE R18, R20, 0x2, R18 ;  /* 0x0000000214120825 */ /* 0x004fcc00078e0212 */
[----:B------:R-:W2:Y:S01]  /*11e0*/  @P0 LDG.E.U16.CONSTANT R18, desc[UR6][R18.64] ;  /* 0x0000000612120981 */ /* 0x000ea2000c1e9500 */
[----:B------:R-:W-:Y:S02]  /*11f0*/  IADD3 R16, P1, PT, R23, R26, RZ ;  /* 0x0000001a17107210 */ /* 0x000fe40007f3e0ff */
[----:B------:R-:W-:-:S03]  /*1200*/  @P0 MOV R24, 0x3bbb989d ;  /* 0x3bbb989d00180802 */ /* 0x000fc60000000f00 */
[----:B------:R-:W-:Y:S01]  /*1210*/  IMAD.X R17, RZ, RZ, R27, P1 ;  /* 0x000000ffff117224 */ /* 0x000fe200008e061b */
[----:B------:R-:W-:Y:S02]  /*1220*/  @P0 MOV R27, 0x437c0000 ;  /* 0x437c0000001b0802 */ /* 0x000fe40000000f00 */
[----:B------:R-:W-:-:S04]  /*1230*/  IADD3 R29, PT, PT, R29, R4, RZ ;  /* 0x000000041d1d7210 */ /* 0x000fc80007ffe0ff */
[----:B------:R-:W-:Y:S01]  /*1240*/  ISETP.GE.AND P1, PT, R5, R29, PT ;  /* 0x0000001d0500720c */ /* 0x000fe20003f26270 */
[----:B------:R0:W-:Y:S02]  /*1250*/  STG.E.U16 desc[UR6][R16.64], R28 ;  /* 0x0000001c10007986 */ /* 0x0001e4000c101506 */
[----:B0-----:R-:W-:-:S05]  /*1260*/  IADD3 R16, P4, PT, R23, R16, RZ ;  /* 0x0000001017107210 */ /* 0x001fca0007f9e0ff */
[----:B------:R-:W-:Y:S02]  /*1270*/  IMAD.X R17, RZ, RZ, R17, P4 ;  /* 0x000000ffff117224 */ /* 0x000fe400020e0611 */
[----:B--2---:R-:W-:-:S05]  /*1280*/  @P0 HADD2.F32 R20, -RZ, R18.H0_H0 ;  /* 0x20000012ff140230 */ /* 0x004fca0000004100 */
[----:B-1----:R-:W-:-:S04]  /*1290*/  @P0 FFMA R20, R20, R22, -R9 ;  /* 0x0000001614140223 */ /* 0x002fc80000000809 */
[----:B------:R-:W-:-:S04]  /*12a0*/  @P0 FFMA.SAT R22, R20, R24, 0.5 ;  /* 0x3f00000014160423 */ /* 0x000fc80000002018 */
[----:B------:R-:W-:-:S04]  /*12b0*/  @P0 FFMA.RM R22, R22, R27, 12582913 ;  /* 0x4b40000116160423 */ /* 0x000fc8000000401b */
[----:B------:R-:W-:-:S04]  /*12c0*/  @P0 FADD R27, R22, -12583039 ;  /* 0xcb40007f161b0421 */ /* 0x000fc80000000000 */
[----:B------:R-:W-:-:S04]  /*12d0*/  @P0 FFMA R27, R20, 1.4426950216293334961, -R27 ;  /* 0x3fb8aa3b141b0823 */ /* 0x000fc8000000081b */
[----:B------:R-:W-:-:S04]  /*12e0*/  @P0 FFMA R20, R20, 1.925963033500011079e-08, R27 ;  /* 0x32a5706014140823 */ /* 0x000fc8000000001b */
[----:B------:R0:W1:Y:S01]  /*12f0*/  @P0 MUFU.EX2 R19, R20 ;  /* 0x0000001400130308 */ /* 0x0000620000000800 */
[----:B------:R-:W-:Y:S01]  /*1300*/  @P0 SHF.L.U32 R22, R22, 0x17, RZ ;  /* 0x0000001716160819 */ /* 0x000fe200000006ff */
[----:B------:R-:W-:Y:S01]  /*1310*/  IMAD.MOV.U32 R27, RZ, RZ, RZ ;  /* 0x000000ffff1b7224 */ /* 0x000fe200078e00ff */
[----:B0-----:R-:W0:Y:S03]  /*1320*/  @P1 LDC R20, c[0x0][0x3b8] ;  /* 0x0000ee00ff141b82 */ /* 0x001e260000000800 */
[----:B-1----:R-:W-:-:S05]  /*1330*/  @P0 FMUL R27, R22, R19 ;  /* 0x00000013161b0220 */ /* 0x002fca0000400000 */
[----:B------:R-:W1:Y:S01]  /*1340*/  @P1 LDC R22, c[0x0][0x3c0] ;  /* 0x0000f000ff161b82 */ /* 0x000e620000000800 */
[----:B------:R-:W-:-:S04]  /*1350*/  F2FP.F16.F32.PACK_AB R18, RZ, R27 ;  /* 0x0000001bff12723e */ /* 0x000fc800000000ff */
[----:B------:R-:W-:-:S05]  /*1360*/  PRMT R19, R18, 0x7610, R19 ;  /* 0x0000761012137816 */ /* 0x000fca0000000013 */
[----:B------:R2:W-:Y:S02]  /*1370*/  STG.E.U16 desc[UR6][R16.64], R19 ;  /* 0x0000001310007986 */ /* 0x0005e4000c101506 */
[----:B--2---:R-:W2:Y:S01]  /*1380*/  @P1 LDC.64 R18, c[0x0][0x380] ;  /* 0x0000e000ff121b82 */ /* 0x004ea20000000a00 */
[----:B0-----:R-:W-:-:S04]  /*1390*/  @P1 IMAD R20, R0, R20, R29 ;  /* 0x0000001400141224 */ /* 0x001fc800078e021d */
[----:B--2---:R-:W-:-:S06]  /*13a0*/  @P1 IMAD.WIDE R18, R20, 0x2, R18 ;  /* 0x0000000214121825 */ /* 0x004fcc00078e0212 */
[----:B------:R0:W2:Y:S01]  /*13b0*/  @P1 LDG.E.U16.CONSTANT R18, desc[UR6][R18.64] ;  /* 0x0000000612121981 */ /* 0x0000a2000c1e9500 */
[----:B------:R-:W-:Y:S02]  /*13c0*/  @P1 MOV R24, 0x3bbb989d ;  /* 0x3bbb989d00181802 */ /* 0x000fe40000000f00 */
[----:B------:R-:W-:Y:S01]  /*13d0*/  @P1 MOV R26, 0x437c0000 ;  /* 0x437c0000001a1802 */ /* 0x000fe20000000f00 */
[----:B0-----:R-:W-:Y:S01]  /*13e0*/  HFMA2 R19, -RZ, RZ, 0, 0 ;  /* 0x00000000ff137431 */ /* 0x001fe200000001ff */
[----:B------:R-:W-:-:S04]  /*13f0*/  IADD3 R16, P4, PT, R23, R16, RZ ;  /* 0x0000001017107210 */ /* 0x000fc80007f9e0ff */
[----:B------:R-:W-:Y:S01]  /*1400*/  IADD3.X R17, PT, PT, RZ, R17, RZ, P4, !PT ;  /* 0x00000011ff117210 */ /* 0x000fe200027fe4ff */
[----:B------:R-:W-:-:S04]  /*1410*/  @P3 FADD R10, R10, R25 ;  /* 0x000000190a0a3221 */ /* 0x000fc80000000000 */
[----:B------:R-:W-:-:S04]  /*1420*/  @P2 FADD R10, R10, R21 ;  /* 0x000000150a0a2221 */ /* 0x000fc80000000000 */
[----:B------:R-:W-:Y:S01]  /*1430*/  @P0 FADD R10, R10, R27 ;  /* 0x0000001b0a0a0221 */ /* 0x000fe20000000000 */
[----:B--2---:R-:W-:-:S05]  /*1440*/  @P1 HADD2.F32 R20, -RZ, R18.H0_H0 ;  /* 0x20000012ff141230 */ /* 0x004fca0000004100 */
[----:B-1----:R-:W-:-:S04]  /*1450*/  @P1 FFMA R20, R20, R22, -R9 ;  /* 0x0000001614141223 */ /* 0x002fc80000000809 */
[----:B------:R-:W-:-:S04]  /*1460*/  @P1 FFMA.SAT R22, R20, R24, 0.5 ;  /* 0x3f00000014161423 */ /* 0x000fc80000002018 */
[----:B------:R-:W-:-:S04]  /*1470*/  @P1 FFMA.RM R22, R22, R26, 12582913 ;  /* 0x4b40000116161423 */ /* 0x000fc8000000401a */
[----:B------:R-:W-:-:S04]  /*1480*/  @P1 FADD R24, R22, -12583039 ;  /* 0xcb40007f16181421 */ /* 0x000fc80000000000 */
[----:B------:R-:W-:-:S04]  /*1490*/  @P1 FFMA R24, R20, 1.4426950216293334961, -R24 ;  /* 0x3fb8aa3b14181823 */ /* 0x000fc80000000818 */
[----:B------:R-:W-:-:S06]  /*14a0*/  @P1 FFMA R24, R20, 1.925963033500011079e-08, R24 ;  /* 0x32a5706014181823 */ /* 0x000fcc0000000018 */
[----:B------:R-:W0:Y:S01]  /*14b0*/  @P1 MUFU.EX2 R24, R24 ;  /* 0x0000001800181308 */ /* 0x000e220000000800 */
[----:B------:R-:W-:Y:S02]  /*14c0*/  @P1 IMAD.SHL.U32 R22, R22, 0x800000, RZ ;  /* 0x0080000016161824 */ /* 0x000fe400078e00ff */
[----:B------:R-:W-:Y:S02]  /*14d0*/  IMAD.IADD R20, R29, 0x1, R4 ;  /* 0x000000011d147824 */ /* 0x000fe400078e0204 */
[----:B0-----:R-:W-:-:S05]  /*14e0*/  @P1 FMUL R19, R22, R24 ;  /* 0x0000001816131220 */ /* 0x001fca0000400000 */
[----:B------:R-:W-:-:S05]  /*14f0*/  F2FP.F16.F32.PACK_AB R18, RZ, R19 ;  /* 0x00000013ff12723e */ /* 0x000fca00000000ff */
[----:B------:R1:W-:Y:S01]  /*1500*/  STG.E.U16 desc[UR6][R16.64], R18 ;  /* 0x0000001210007986 */ /* 0x0003e2000c101506 */
[----:B------:R-:W-:Y:S01]  /*1510*/  ISETP.GE.AND P2, PT, R20, UR8, PT ;  /* 0x0000000814007c0c */ /* 0x000fe2000bf46270 */
[----:B------:R-:W-:-:S12]  /*1520*/  @P1 FADD R10, R10, R19 ;  /* 0x000000130a0a1221 */ /* 0x000fd80000000000 */
[----:B-1----:R-:W-:Y:S05]  /*1530*/  @!P2 BRA `(.L_x_30) ;  /* 0xfffffff80048a947 */ /* 0x002fea000383ffff */
.L_x_26:
[----:B------:R-:W-:Y:S05]  /*1540*/  BSYNC.RECONVERGENT B0 ;  /* 0x0000000000007941 */ /* 0x000fea0003800200 */
.L_x_25:
[----:B------:R-:W1:Y:S01]  /*1550*/  SHFL.BFLY PT, R5, R10, 0x10, 0x1f ;  /* 0x0e001f000a057f89 */ /* 0x000e6200000e0000 */
[----:B------:R-:W-:Y:S01]  /*1560*/  BAR.SYNC.DEFER_BLOCKING 0x0 ;  /* 0x0000000000007b1d */ /* 0x000fe20000010000 */
[----:B------:R-:W-:Y:S02]  /*1570*/  ISETP.GE.U32.AND P1, PT, R3, R6, PT ;  /* 0x000000060300720c */ /* 0x000fe40003f26070 */
[----:B------:R-:W-:-:S11]  /*1580*/  ISETP.NE.AND P0, PT, R7, RZ, PT ;  /* 0x000000ff0700720c */ /* 0x000fd60003f05270 */
[----:B------:R-:W2:Y:S01]  /*1590*/  @!P1 S2R R21, SR_CgaCtaId ;  /* 0x0000000000159919 */ /* 0x000ea20000008800 */
[----:B------:R-:W-:Y:S01]  /*15a0*/  @!P1 MOV R6, 0x400 ;  /* 0x0000040000069802 */ /* 0x000fe20000000f00 */
[----:B-1----:R-:W-:-:S05]  /*15b0*/  FADD R5, R5, R10 ;  /* 0x0000000a05057221 */ /* 0x002fca0000000000 */
[----:B------:R-:W1:Y:S01]  /*15c0*/  SHFL.BFLY PT, R4, R5, 0x8, 0x1f ;  /* 0x0d001f0005047f89 */ /* 0x000e6200000e0000 */
[----:B--2---:R-:W-:Y:S01]  /*15d0*/  @!P1 LEA R6, R21, R6, 0x18 ;  /* 0x0000000615069211 */ /* 0x004fe200078ec0ff */
[----:B-1----:R-:W-:-:S03]  /*15e0*/  FADD R4, R5, R4 ;  /* 0x0000000405047221 */ /* 0x002fc60000000000 */
[----:B------:R-:W-:Y:S02]  /*15f0*/  @!P1 LEA R18, R3, R6, 0x2 ;  /* 0x0000000603129211 */ /* 0x000fe400078e10ff */
[----:B0-----:R-:W0:Y:S02]  /*1600*/  SHFL.BFLY PT, R17, R4, 0x4, 0x1f ;  /* 0x0c801f0004117f89 */ /* 0x001e2400000e0000 */
[----:B0-----:R-:W-:Y:S01]  /*1610*/  FADD R17, R4, R17 ;  /* 0x0000001104117221 */ /* 0x001fe20000000000 */
[----:B------:R-:W-:-:S04]  /*1620*/  MOV R4, RZ ;  /* 0x000000ff00047202 */ /* 0x000fc80000000f00 */
[----:B------:R-:W0:Y:S02]  /*1630*/  SHFL.BFLY PT, R16, R17, 0x2, 0x1f ;  /* 0x0c401f0011107f89 */ /* 0x000e2400000e0000 */
[----:B0-----:R-:W-:-:S05]  /*1640*/  FADD R16, R17, R16 ;  /* 0x0000001011107221 */ /* 0x001fca0000000000 */
[----:B------:R-:W0:Y:S02]  /*1650*/  SHFL.BFLY PT, R19, R16, 0x1, 0x1f ;  /* 0x0c201f0010137f89 */ /* 0x000e2400000e0000 */
[----:B0-----:R-:W-:-:S05]  /*1660*/  FADD R19, R16, R19 ;  /* 0x0000001310137221 */ /* 0x001fca0000000000 */
[----:B------:R-:W-:Y:S01]  /*1670*/  @!P0 STS [R8+UR4], R19 ;  /* 0x0000001308008988 */ /* 0x000fe20008000804 */
[----:B------:R-:W-:Y:S01]  /*1680*/  BAR.SYNC.DEFER_BLOCKING 0x0 ;  /* 0x0000000000007b1d */ /* 0x000fe20000010000 */
[----:B------:R-:W-:-:S05]  /*1690*/  ISETP.NE.AND P0, PT, R3, RZ, PT ;  /* 0x000000ff0300720c */ /* 0x000fca0003f05270 */
[----:B------:R-:W0:Y:S04]  /*16a0*/  @!P1 LDS R4, [R18] ;  /* 0x0000000012049984 */ /* 0x000e280000000800 */
[----:B0-----:R-:W0:Y:S02]  /*16b0*/  SHFL.BFLY PT, R5, R4, 0x10, 0x1f ;  /* 0x0e001f0004057f89 */ /* 0x001e2400000e0000 */
[----:B0-----:R-:W-:-:S05]  /*16c0*/  FADD R5, R5, R4 ;  /* 0x0000000405057221 */ /* 0x001fca0000000000 */
[----:B------:R-:W0:Y:S02]  /*16d0*/  SHFL.BFLY PT, R6, R5, 0x8, 0x1f ;  /* 0x0d001f0005067f89 */ /* 0x000e2400000e0000 */
[----:B0-----:R-:W-:-:S05]  /*16e0*/  FADD R6, R5, R6 ;  /* 0x0000000605067221 */ /* 0x001fca0000000000 */
[----:B------:R-:W0:Y:S02]  /*16f0*/  SHFL.BFLY PT, R7, R6, 0x4, 0x1f ;  /* 0x0c801f0006077f89 */ /* 0x000e2400000e0000 */
[----:B0-----:R-:W-:-:S05]  /*1700*/  FADD R7, R6, R7 ;  /* 0x0000000706077221 */ /* 0x001fca0000000000 */
[----:B------:R-:W0:Y:S02]  /*1710*/  SHFL.BFLY PT, R10, R7, 0x2, 0x1f ;  /* 0x0c401f00070a7f89 */ /* 0x000e2400000e0000 */
[----:B0-----:R-:W-:-:S05]  /*1720*/  FADD R10, R7, R10 ;  /* 0x0000000a070a7221 */ /* 0x001fca0000000000 */
[----:B------:R-:W0:Y:S02]  /*1730*/  SHFL.BFLY PT, R17, R10, 0x1, 0x1f ;  /* 0x0c201f000a117f89 */ /* 0x000e2400000e0000 */
[----:B0-----:R-:W-:-:S06]  /*1740*/  FADD R17, R10, R17 ;  /* 0x000000110a117221 */ /* 0x001fcc0000000000 */
[----:B------:R-:W0:Y:S01]  /*1750*/  SHFL.IDX PT, R17, R17, RZ, 0x1f ;  /* 0x00001fff11117589 */ /* 0x000e2200000e0000 */
[----:B------:R-:W-:Y:S05]  /*1760*/  @P0 EXIT ;  /* 0x000000000000094d */ /* 0x000fea0003800000 */
[----:B------:R-:W1:Y:S01]  /*1770*/  LDC.64 R4, c[0x0][0x3a0] ;  /* 0x0000e800ff047b82 */ /* 0x000e620000000a00 */
[----:B0-----:R-:W-:Y:S01]  /*1780*/  FFMA R17, R2, R11, R17 ;  /* 0x0000000b02117223 */ /* 0x001fe20000000011 */
[----:B------:R-:W-:Y:S04]  /*1790*/  STG.E desc[UR6][R12.64], R9 ;  /* 0x000000090c007986 */ /* 0x000fe8000c101906 */
[----:B------:R-:W-:Y:S01]  /*17a0*/  STG.E desc[UR6][R14.64], R17 ;  /* 0x000000110e007986 */ /* 0x000fe2000c101906 */
[----:B-1----:R-:W-:-:S05]  /*17b0*/  IMAD.WIDE.U32 R2, R0, 0x4, R4 ;  /* 0x0000000400027825 */ /* 0x002fca00078e0004 */
[----:B------:R-:W-:Y:S01]  /*17c0*/  STG.E desc[UR6][R2.64], R11 ;  /* 0x0000000b02007986 */ /* 0x000fe2000c101906 */
[----:B------:R-:W-:Y:S05]  /*17d0*/  EXIT ;  /* 0x000000000000794d */ /* 0x000fea0003800000 */
.L_x_31:
        /* <DEDUP_REMOVED lines=10> */
.L_x_37:


//--------------------- .nv.shared._Z16init_output_fp16P6__halfi --------------------------
	.section	.nv.shared._Z16init_output_fp16P6__halfi,"aw",@nobits
	.sectionflags	@""
	.align	16
	.zero		1024


//--------------------- .nv.shared.reserved.0     --------------------------
	.section	.nv.shared.reserved.0,"aw",@nobits
	.weak		__nv_reservedSMEM_offset_0_alias
	.size		__nv_reservedSMEM_offset_0_alias, 0, 64
	.other		__nv_reservedSMEM_offset_0_alias,@"STO_CUDA_RESERVED_SHARED STV_DEFAULT"
__nv_reservedSMEM_offset_0_alias:
	.zero		0
	.zero		64


//--------------------- .nv.shared._Z7init_mlPfS_i --------------------------
	.section	.nv.shared._Z7init_mlPfS_i,"aw",@nobits
	.sectionflags	@""
	.align	16
	.zero		1024


//--------------------- .nv.shared._Z21normalize_output_fp16P6__halfPKfii --------------------------
	.section	.nv.shared._Z21normalize_output_fp16P6__halfPKfii,"aw",@nobits
	.sectionflags	@""
	.align	16
	.zero		1024


//--------------------- .nv.shared._Z20update_output_kernelP6__halfPKS_PKfiiii --------------------------
	.section	.nv.shared._Z20update_output_kernelP6__halfPKS_PKfiiii,"aw",@nobits
	.sectionflags	@""
	.align	16
	.zero		1024


//--------------------- .nv.shared._Z21online_softmax_kernelPK6__halfPS_PfS3_S3_iiiiiif --------------------------
	.section	.nv.shared._Z21online_softmax_kernelPK6__halfPS_PfS3_S3_iiiiiif,"aw",@nobits
	.sectionflags	@""
	.align	16
	.zero		1024


//--------------------- .nv.constant0._Z16init_output_fp16P6__halfi --------------------------
	.section	.nv.constant0._Z16init_output_fp16P6__halfi,"a",@progbits
	.sectionflags	@""
	.align	4
.nv.constant0._Z16init_output_fp16P6__halfi:
	.zero		908


//--------------------- .nv.constant0._Z7init_mlPfS_i --------------------------
	.section	.nv.constant0._Z7init_mlPfS_i,"a",@progbits
	.sectionflags	@""
	.align	4
.nv.constant0._Z7init_mlPfS_i:
	.zero		916


//--------------------- .nv.constant0._Z21normalize_output_fp16P6__halfPKfii --------------------------
	.section	.nv.constant0._Z21normalize_output_fp16P6__halfPKfii,"a",@progbits
	.sectionflags	@""
	.align	4
.nv.constant0._Z21normalize_output_fp16P6__halfPKfii:
	.zero		920


//--------------------- .nv.constant0._Z20update_output_kernelP6__halfPKS_PKfiiii --------------------------
	.section	.nv.constant0._Z20update_output_kernelP6__halfPKS_PKfiiii,"a",@progbits
	.sectionflags	@""
	.align	4
.nv.constant0._Z20update_output_kernelP6__halfPKS_PKfiiii:
	.zero		936


//--------------------- .nv.constant0._Z21online_softmax_kernelPK6__halfPS_PfS3_S3_iiiiiif --------------------------
	.section	.nv.constant0._Z21online_softmax_kernelPK6__halfPS_PfS3_S3_iiiiiif,"a",@progbits
	.sectionflags	@""
	.align	4
.nv.constant0._Z21online_softmax_kernelPK6__halfPS_PfS3_S3_iiiiiif:
	.zero		964


//--------------------- SYMBOLS --------------------------

	.type		.nv.reservedSmem.offset0,@object
	.size		.nv.reservedSmem.offset0,0x4
	.type		.nv.reservedSmem.cap,@object
	.size		.nv.reservedSmem.cap,0x4
